// auto-generated by cutlass_sweep.gemm — config: {"arch": "sm_100", "cluster_m": 2, "cluster_n": 2, "dtype": "e5m2", "stages": 5, "tile_k": 64, "tile_m": 256, "tile_n": 64}
#include "cutlass/cutlass.h"
#include "cutlass/gemm/collective/collective_builder.hpp"
#include "cutlass/gemm/device/gemm_universal_adapter.h"
#include "cutlass/gemm/kernel/gemm_universal.hpp"
#include "cutlass/epilogue/collective/collective_builder.hpp"

using ElemA = cutlass::float_e5m2_t;
using ElemB = cutlass::float_e5m2_t;
using ElemCD = cutlass::float_e5m2_t;
using Acc  = float;
using TileShape    = cute::Shape<cute::_256, cute::_64, cute::_64>;
using ClusterShape = cute::Shape<cute::_2, cute::_2, cute::_1>;

using CollectiveEpilogue = typename cutlass::epilogue::collective::CollectiveBuilder<
    cutlass::arch::Sm100, cutlass::arch::OpClassTensorOp,
    TileShape, ClusterShape,
    cutlass::epilogue::collective::EpilogueTileAuto,
    Acc, Acc,
    ElemCD, cutlass::layout::RowMajor, 128 / cutlass::sizeof_bits<ElemCD>::value,
    ElemCD, cutlass::layout::RowMajor, 128 / cutlass::sizeof_bits<ElemCD>::value,
    cutlass::epilogue::collective::EpilogueScheduleAuto
  >::CollectiveOp;

using CollectiveMainloop = typename cutlass::gemm::collective::CollectiveBuilder<
    cutlass::arch::Sm100, cutlass::arch::OpClassTensorOp,
    ElemA, cutlass::layout::RowMajor, 128 / cutlass::sizeof_bits<ElemA>::value,
    ElemB, cutlass::layout::ColumnMajor, 128 / cutlass::sizeof_bits<ElemB>::value,
    Acc,
    TileShape, ClusterShape,
    cutlass::gemm::collective::StageCount<5>,
    cutlass::gemm::collective::KernelScheduleAuto
  >::CollectiveOp;

using GemmKernel = cutlass::gemm::kernel::GemmUniversal<
    cute::Shape<int,int,int,int>,
    CollectiveMainloop,
    CollectiveEpilogue
>;
using Gemm = cutlass::gemm::device::GemmUniversalAdapter<GemmKernel>;

// Force the device kernel symbol into the cubin without needing a host main.
auto* _anchor = &cutlass::device_kernel<GemmKernel>;


// ===== COMPILED SASS (sm_100a) =====

	.target	sm_100a

	.elftype	@"ET_EXEC"


//--------------------- .note.nv.tkinfo           --------------------------
	.section	.note.nv.tkinfo,"",@"SHT_NOTE"
	.sectionflags	@"SHF_NOTE_NV_TKINFO"
	.tkinfo
        /*0018*/ 	.word	0x00000002
        /*0030*/ 	.string	""
        /*0030*/ 	.string	"ptxas"
        /*0030*/ 	.string	"Cuda compilation tools, release 13.0, V13.0.88"
        /*0030*/ 	.string	"Build cuda_13.0.r13.0/compiler.36424714_0"
        /*0030*/ 	.string	"-arch sm_100a -m 64 "



//--------------------- .note.nv.cuinfo           --------------------------
	.section	.note.nv.cuinfo,"",@"SHT_NOTE"
	.sectionflags	@"SHF_NOTE_NV_CUINFO"
        /*0018*/ 	.short	0x0002
        /*001a*/ 	.short	0x0064
        /*001c*/ 	.short	0x0082
	.zero		2


//--------------------- .nv.info                  --------------------------
	.section	.nv.info,"",@"SHT_CUDA_INFO"
	.align	4


	//----- nvinfo : EIATTR_REGCOUNT
	.align		4
        /*0000*/ 	.byte	0x04, 0x2f
        /*0002*/ 	.short	(.L_19 - .L_18)
	.align		4
.L_18:
        /*0004*/ 	.word	index@(_ZN7cutlass13device_kernelINS_4gemm6kernel13GemmUniversalIN4cute5tupleIJiiiiEEENS1_10collective13CollectiveMmaINS1_35MainloopSm100TmaUmmaWarpSpecializedILi5ELi2ELi4ENS5_IJNS4_1CILi2EEESB_NSA_ILi1EEEEEEEENS5_IJNSA_ILi256EEENSA_ILi64EEESG_EEENS_12float_e5m2_tENS5_IJlSC_lEEESI_SJ_NS4_8TiledMMAINS4_8MMA_AtomIJNS4_10MMA_TraitsINS4_25SM100_MMA_F8F6F4_2x1SM_SSEJSI_SI_fSF_SG_NS4_17integral_constantINS4_4UMMA5MajorELSQ_0EEESR_NSO_INSP_7ScaleInELSS_0EEEST_EEEEEENS4_6LayoutINS5_IJSC_SC_SC_EEENS5_IJNSA_ILi0EEESY_SY_EEEEENS5_IJNS4_10UnderscoreES11_S11_EEEEENS4_28SM100_TMA_2SM_LOAD_MULTICASTENS4_14ComposedLayoutINS4_7SwizzleILi2ELi4ELi3EEENS4_18smem_ptr_flag_bitsILi8EEENSW_INS5_IJNSA_ILi8EEESG_EEENS5_IJSG_SC_EEEEEEEvNS4_8identityENS4_18SM100_TMA_2SM_LOADES1E_vS1F_EENS_8epilogue10collective18CollectiveEpilogueINS1I_23Sm100TmaWarpSpecializedILi1ELi1ELi64ELb0ELb0EEEJNS5_IJNSA_ILi128EEESG_SG_EEENS5_IJNSW_IS1N_SC_EENSW_ISG_SC_EEEEESI_SJ_SI_SJ_NS1I_6fusion15FusionCallbacksIS1M_NS1S_17LinearCombinationISI_fSI_fLNS_15FloatRoundStyleE2EEES1O_S1R_JEEENS4_5SM1004TMEM4LOAD26SM100_TMEM_LOAD_32dp32b64xENS4_13SM90_TMA_LOADES1E_NS4_39AutoVectorizingCopyWithAssumedAlignmentILi128EEENS4_14SM90_TMA_STOREES1E_S24_S24_EEEvvEEEEvNT_6ParamsE)
        /*0008*/ 	.word	0x0000009a


	//----- nvinfo : EIATTR_FRAME_SIZE
	.align		4
.L_19:
        /*000c*/ 	.byte	0x04, 0x11
        /*000e*/ 	.short	(.L_21 - .L_20)
	.align		4
.L_20:
        /*0010*/ 	.word	index@($__internal_2_$__cuda_sm10x_tcgen05_guardrail_trap_unallocated_columns_being_dealloced)
        /*0014*/ 	.word	0x00000000


	//----- nvinfo : EIATTR_FRAME_SIZE
	.align		4
.L_21:
        /*0018*/ 	.byte	0x04, 0x11
        /*001a*/ 	.short	(.L_23 - .L_22)
	.align		4
.L_22:
        /*001c*/ 	.word	index@($__internal_1_$__cuda_sm10x_tcgen05_guardrail_trap_phase_invalid_during_alloc)
        /*0020*/ 	.word	0x00000000


	//----- nvinfo : EIATTR_FRAME_SIZE
	.align		4
.L_23:
        /*0024*/ 	.byte	0x04, 0x11
        /*0026*/ 	.short	(.L_25 - .L_24)
	.align		4
.L_24:
        /*0028*/ 	.word	index@($__internal_0_$__cuda_sm10x_tcgen05_guardrail_trap_col_being_dealloced_not_returned_by_alloc)
        /*002c*/ 	.word	0x00000000


	//----- nvinfo : EIATTR_FRAME_SIZE
	.align		4
.L_25:
        /*0030*/ 	.byte	0x04, 0x11
        /*0032*/ 	.short	(.L_27 - .L_26)
	.align		4
.L_26:
        /*0034*/ 	.word	index@(_ZN7cutlass13device_kernelINS_4gemm6kernel13GemmUniversalIN4cute5tupleIJiiiiEEENS1_10collective13CollectiveMmaINS1_35MainloopSm100TmaUmmaWarpSpecializedILi5ELi2ELi4ENS5_IJNS4_1CILi2EEESB_NSA_ILi1EEEEEEEENS5_IJNSA_ILi256EEENSA_ILi64EEESG_EEENS_12float_e5m2_tENS5_IJlSC_lEEESI_SJ_NS4_8TiledMMAINS4_8MMA_AtomIJNS4_10MMA_TraitsINS4_25SM100_MMA_F8F6F4_2x1SM_SSEJSI_SI_fSF_SG_NS4_17integral_constantINS4_4UMMA5MajorELSQ_0EEESR_NSO_INSP_7ScaleInELSS_0EEEST_EEEEEENS4_6LayoutINS5_IJSC_SC_SC_EEENS5_IJNSA_ILi0EEESY_SY_EEEEENS5_IJNS4_10UnderscoreES11_S11_EEEEENS4_28SM100_TMA_2SM_LOAD_MULTICASTENS4_14ComposedLayoutINS4_7SwizzleILi2ELi4ELi3EEENS4_18smem_ptr_flag_bitsILi8EEENSW_INS5_IJNSA_ILi8EEESG_EEENS5_IJSG_SC_EEEEEEEvNS4_8identityENS4_18SM100_TMA_2SM_LOADES1E_vS1F_EENS_8epilogue10collective18CollectiveEpilogueINS1I_23Sm100TmaWarpSpecializedILi1ELi1ELi64ELb0ELb0EEEJNS5_IJNSA_ILi128EEESG_SG_EEENS5_IJNSW_IS1N_SC_EENSW_ISG_SC_EEEEESI_SJ_SI_SJ_NS1I_6fusion15FusionCallbacksIS1M_NS1S_17LinearCombinationISI_fSI_fLNS_15FloatRoundStyleE2EEES1O_S1R_JEEENS4_5SM1004TMEM4LOAD26SM100_TMEM_LOAD_32dp32b64xENS4_13SM90_TMA_LOADES1E_NS4_39AutoVectorizingCopyWithAssumedAlignmentILi128EEENS4_14SM90_TMA_STOREES1E_S24_S24_EEEvvEEEEvNT_6ParamsE)
        /*0038*/ 	.word	0x00000000


	//----- nvinfo : EIATTR_MIN_STACK_SIZE
	.align		4
.L_27:
        /*003c*/ 	.byte	0x04, 0x12
        /*003e*/ 	.short	(.L_29 - .L_28)
	.align		4
.L_28:
        /*0040*/ 	.word	index@(_ZN7cutlass13device_kernelINS_4gemm6kernel13GemmUniversalIN4cute5tupleIJiiiiEEENS1_10collective13CollectiveMmaINS1_35MainloopSm100TmaUmmaWarpSpecializedILi5ELi2ELi4ENS5_IJNS4_1CILi2EEESB_NSA_ILi1EEEEEEEENS5_IJNSA_ILi256EEENSA_ILi64EEESG_EEENS_12float_e5m2_tENS5_IJlSC_lEEESI_SJ_NS4_8TiledMMAINS4_8MMA_AtomIJNS4_10MMA_TraitsINS4_25SM100_MMA_F8F6F4_2x1SM_SSEJSI_SI_fSF_SG_NS4_17integral_constantINS4_4UMMA5MajorELSQ_0EEESR_NSO_INSP_7ScaleInELSS_0EEEST_EEEEEENS4_6LayoutINS5_IJSC_SC_SC_EEENS5_IJNSA_ILi0EEESY_SY_EEEEENS5_IJNS4_10UnderscoreES11_S11_EEEEENS4_28SM100_TMA_2SM_LOAD_MULTICASTENS4_14ComposedLayoutINS4_7SwizzleILi2ELi4ELi3EEENS4_18smem_ptr_flag_bitsILi8EEENSW_INS5_IJNSA_ILi8EEESG_EEENS5_IJSG_SC_EEEEEEEvNS4_8identityENS4_18SM100_TMA_2SM_LOADES1E_vS1F_EENS_8epilogue10collective18CollectiveEpilogueINS1I_23Sm100TmaWarpSpecializedILi1ELi1ELi64ELb0ELb0EEEJNS5_IJNSA_ILi128EEESG_SG_EEENS5_IJNSW_IS1N_SC_EENSW_ISG_SC_EEEEESI_SJ_SI_SJ_NS1I_6fusion15FusionCallbacksIS1M_NS1S_17LinearCombinationISI_fSI_fLNS_15FloatRoundStyleE2EEES1O_S1R_JEEENS4_5SM1004TMEM4LOAD26SM100_TMEM_LOAD_32dp32b64xENS4_13SM90_TMA_LOADES1E_NS4_39AutoVectorizingCopyWithAssumedAlignmentILi128EEENS4_14SM90_TMA_STOREES1E_S24_S24_EEEvvEEEEvNT_6ParamsE)
        /*0044*/ 	.word	0x00000000
.L_29:


//--------------------- .nv.compat                --------------------------
	.section	.nv.compat,"",@"SHT_CUDA_COMPAT_INFO"
	.align	4
        /*0000*/ 	.byte	0x02, 0x09, 0x01, 0x00, 0x02, 0x02, 0x02, 0x00, 0x02, 0x05, 0x05, 0x00, 0x03, 0x07, 0x01, 0x01
        /*0010*/ 	.byte	0x02, 0x03, 0x01, 0x00, 0x02, 0x06, 0x01, 0x00, 0x04, 0x0b, 0x08, 0x00, 0x09, 0x00, 0x00, 0x00
        /*0020*/ 	.byte	0x00, 0x00, 0x00, 0x00


//--------------------- .nv.info._ZN7cutlass13device_kernelINS_4gemm6kernel13GemmUniversalIN4cute5tupleIJiiiiEEENS1_10collective13CollectiveMmaINS1_35MainloopSm100TmaUmmaWarpSpecializedILi5ELi2ELi4ENS5_IJNS4_1CILi2EEESB_NSA_ILi1EEEEEEEENS5_IJNSA_ILi256EEENSA_ILi64EEESG_EEENS_12float_e5m2_tENS5_IJlSC_lEEESI_SJ_NS4_8TiledMMAINS4_8MMA_AtomIJNS4_10MMA_TraitsINS4_25SM100_MMA_F8F6F4_2x1SM_SSEJSI_SI_fSF_SG_NS4_17integral_constantINS4_4UMMA5MajorELSQ_0EEESR_NSO_INSP_7ScaleInELSS_0EEEST_EEEEEENS4_6LayoutINS5_IJSC_SC_SC_EEENS5_IJNSA_ILi0EEESY_SY_EEEEENS5_IJNS4_10UnderscoreES11_S11_EEEEENS4_28SM100_TMA_2SM_LOAD_MULTICASTENS4_14ComposedLayoutINS4_7SwizzleILi2ELi4ELi3EEENS4_18smem_ptr_flag_bitsILi8EEENSW_INS5_IJNSA_ILi8EEESG_EEENS5_IJSG_SC_EEEEEEEvNS4_8identityENS4_18SM100_TMA_2SM_LOADES1E_vS1F_EENS_8epilogue10collective18CollectiveEpilogueINS1I_23Sm100TmaWarpSpecializedILi1ELi1ELi64ELb0ELb0EEEJNS5_IJNSA_ILi128EEESG_SG_EEENS5_IJNSW_IS1N_SC_EENSW_ISG_SC_EEEEESI_SJ_SI_SJ_NS1I_6fusion15FusionCallbacksIS1M_NS1S_17LinearCombinationISI_fSI_fLNS_15FloatRoundStyleE2EEES1O_S1R_JEEENS4_5SM1004TMEM4LOAD26SM100_TMEM_LOAD_32dp32b64xENS4_13SM90_TMA_LOADES1E_NS4_39AutoVectorizingCopyWithAssumedAlignmentILi128EEENS4_14SM90_TMA_STOREES1E_S24_S24_EEEvvEEEEvNT_6ParamsE --------------------------
	.section	.nv.info._ZN7cutlass13device_kernelINS_4gemm6kernel13GemmUniversalIN4cute5tupleIJiiiiEEENS1_10collective13CollectiveMmaINS1_35MainloopSm100TmaUmmaWarpSpecializedILi5ELi2ELi4ENS5_IJNS4_1CILi2EEESB_NSA_ILi1EEEEEEEENS5_IJNSA_ILi256EEENSA_ILi64EEESG_EEENS_12float_e5m2_tENS5_IJlSC_lEEESI_SJ_NS4_8TiledMMAINS4_8MMA_AtomIJNS4_10MMA_TraitsINS4_25SM100_MMA_F8F6F4_2x1SM_SSEJSI_SI_fSF_SG_NS4_17integral_constantINS4_4UMMA5MajorELSQ_0EEESR_NSO_INSP_7ScaleInELSS_0EEEST_EEEEEENS4_6LayoutINS5_IJSC_SC_SC_EEENS5_IJNSA_ILi0EEESY_SY_EEEEENS5_IJNS4_10UnderscoreES11_S11_EEEEENS4_28SM100_TMA_2SM_LOAD_MULTICASTENS4_14ComposedLayoutINS4_7SwizzleILi2ELi4ELi3EEENS4_18smem_ptr_flag_bitsILi8EEENSW_INS5_IJNSA_ILi8EEESG_EEENS5_IJSG_SC_EEEEEEEvNS4_8identityENS4_18SM100_TMA_2SM_LOADES1E_vS1F_EENS_8epilogue10collective18CollectiveEpilogueINS1I_23Sm100TmaWarpSpecializedILi1ELi1ELi64ELb0ELb0EEEJNS5_IJNSA_ILi128EEESG_SG_EEENS5_IJNSW_IS1N_SC_EENSW_ISG_SC_EEEEESI_SJ_SI_SJ_NS1I_6fusion15FusionCallbacksIS1M_NS1S_17LinearCombinationISI_fSI_fLNS_15FloatRoundStyleE2EEES1O_S1R_JEEENS4_5SM1004TMEM4LOAD26SM100_TMEM_LOAD_32dp32b64xENS4_13SM90_TMA_LOADES1E_NS4_39AutoVectorizingCopyWithAssumedAlignmentILi128EEENS4_14SM90_TMA_STOREES1E_S24_S24_EEEvvEEEEvNT_6ParamsE,"",@"SHT_CUDA_INFO"
	.sectionflags	@""
	.align	4


	//----- nvinfo : EIATTR_CUDA_API_VERSION
	.align		4
        /*0000*/ 	.byte	0x04, 0x37
        /*0002*/ 	.short	(.L_31 - .L_30)
.L_30:
        /*0004*/ 	.word	0x00000082


	//----- nvinfo : EIATTR_KPARAM_INFO
	.align		4
.L_31:
        /*0008*/ 	.byte	0x04, 0x17
        /*000a*/ 	.short	(.L_33 - .L_32)
.L_32:
        /*000c*/ 	.word	0x00000000
        /*0010*/ 	.short	0x0000
        /*0012*/ 	.short	0x0000
        /*0014*/ 	.byte	0x00, 0xf0, 0x01, 0x20


	//----- nvinfo : EIATTR_AT_ENTRY_FRAGMENTS
	.align		4
.L_33:
        /*0018*/ 	.byte	0x04, 0x4f
        /*001a*/ 	.short	(.L_35 - .L_34)


	//   ....[0]....
.L_34:
        /*001c*/ 	.word	0x00000007


	//----- nvinfo : EIATTR_RESERVED_SMEM_USED
	.align		4
.L_35:
        /*0020*/ 	.byte	0x01, 0x41
	.zero		2


	//----- nvinfo : EIATTR_SPARSE_MMA_MASK
	.align		4
        /*0024*/ 	.byte	0x03, 0x50
        /*0026*/ 	.short	0x0000


	//----- nvinfo : EIATTR_TCGEN05_2CTA_USED
	.align		4
        /*0028*/ 	.byte	0x01, 0x52
	.zero		2


	//----- nvinfo : EIATTR_MAXREG_COUNT
	.align		4
        /*002c*/ 	.byte	0x03, 0x1b
        /*002e*/ 	.short	0x00ff


	//----- nvinfo : EIATTR_NUM_BARRIERS
	.align		4
        /*0030*/ 	.byte	0x02, 0x4c
        /*0032*/ 	.byte	0x07
	.zero		1


	//----- nvinfo : EIATTR_EXTERNS
	.align		4
        /*0034*/ 	.byte	0x04, 0x0f
        /*0036*/ 	.short	(.L_37 - .L_36)


	//   ....[0]....
	.align		4
.L_36:
        /*0038*/ 	.word	index@(__assertfail)


	//----- nvinfo : EIATTR_MERCURY_ISA_VERSION
	.align		4
.L_37:
        /*003c*/ 	.byte	0x03, 0x5f
        /*003e*/ 	.short	0x0101


	//----- nvinfo : EIATTR_INT_WARP_WIDE_INSTR_OFFSETS
	.align		4
        /*0040*/ 	.byte	0x04, 0x31
        /*0042*/ 	.short	(.L_39 - .L_38)


	//   ....[0]....
.L_38:
        /*0044*/ 	.word	0x00000d90


	//   ....[1]....
        /*0048*/ 	.word	0x00000e40


	//   ....[2]....
        /*004c*/ 	.word	0x00004290


	//   ....[3]....
        /*0050*/ 	.word	0x000042c0


	//   ....[4]....
        /*0054*/ 	.word	0x000042e0


	//   ....[5]....
        /*0058*/ 	.word	0x00004e20


	//   ....[6]....
        /*005c*/ 	.word	0x00004ed0


	//----- nvinfo : EIATTR_COOP_GROUP_MASK_REGIDS
	.align		4
.L_39:
        /*0060*/ 	.byte	0x04, 0x29
        /*0062*/ 	.short	(.L_41 - .L_40)


	//   ....[0]....
.L_40:
        /*0064*/ 	.word	0xffffffff


	//   ....[1]....
        /*0068*/ 	.word	0xffffffff


	//   ....[2]....
        /*006c*/ 	.word	0xffffffff


	//   ....[3]....
        /*0070*/ 	.word	0xffffffff


	//   ....[4]....
        /*0074*/ 	.word	0xffffffff


	//   ....[5]....
        /*0078*/ 	.word	0xffffffff


	//   ....[6]....
        /*007c*/ 	.word	0xffffffff


	//   ....[7]....
        /*0080*/ 	.word	0xffffffff


	//   ....[8]....
        /*0084*/ 	.word	0xffffffff


	//   ....[9]....
        /*0088*/ 	.word	0xffffffff


	//   ....[10]....
        /*008c*/ 	.word	0xffffffff


	//   ....[11]....
        /*0090*/ 	.word	0xffffffff


	//   ....[12]....
        /*0094*/ 	.word	0xffffffff


	//   ....[13]....
        /*0098*/ 	.word	0xffffffff


	//----- nvinfo : EIATTR_COOP_GROUP_INSTR_OFFSETS
	.align		4
.L_41:
        /*009c*/ 	.byte	0x04, 0x28
        /*009e*/ 	.short	(.L_43 - .L_42)


	//   ....[0]....
.L_42:
        /*00a0*/ 	.word	0x000000b0


	//   ....[1]....
        /*00a4*/ 	.word	0x00000510


	//   ....[2]....
        /*00a8*/ 	.word	0x00000700


	//   ....[3]....
        /*00ac*/ 	.word	0x00000840


	//   ....[4]....
        /*00b0*/ 	.word	0x00000940


	//   ....[5]....
        /*00b4*/ 	.word	0x00000ab0


	//   ....[6]....
        /*00b8*/ 	.word	0x00000c50


	//   ....[7]....
        /*00bc*/ 	.word	0x00000eb0


	//   ....[8]....
        /*00c0*/ 	.word	0x000021f0


	//   ....[9]....
        /*00c4*/ 	.word	0x00003150


	//   ....[10]....
        /*00c8*/ 	.word	0x00003620


	//   ....[11]....
        /*00cc*/ 	.word	0x00003650


	//   ....[12]....
        /*00d0*/ 	.word	0x00004190


	//   ....[13]....
        /*00d4*/ 	.word	0x000043a0


	//----- nvinfo : EIATTR_VRC_CTA_INIT_COUNT
	.align		4
.L_43:
        /*00d8*/ 	.byte	0x02, 0x4a
        /*00da*/ 	.byte	0x80
	.zero		1


	//----- nvinfo : EIATTR_SYSCALL_OFFSETS
	.align		4
        /*00dc*/ 	.byte	0x04, 0x46
        /*00de*/ 	.short	(.L_45 - .L_44)


	//   ....[0]....
.L_44:
        /*00e0*/ 	.word	0x00005a10


	//   ....[1]....
        /*00e4*/ 	.word	0x00005b50


	//   ....[2]....
        /*00e8*/ 	.word	0x00006320


	//----- nvinfo : EIATTR_MBARRIER_INSTR_OFFSETS
	.align		4
.L_45:
        /*00ec*/ 	.byte	0x04, 0x39
        /*00ee*/ 	.short	(.L_47 - .L_46)


	//   ....[0]....
.L_46:
        /*00f0*/ 	.word	0x00000650
        /*00f4*/ 	.word	0x000000ff
        /*00f8*/ 	.word	0x00000000
        /*00fc*/ 	.short	0x0100
        /*00fe*/ 	.byte	0x04
	.zero		1


	//   ....[1]....
        /*0100*/ 	.word	0x00000660
        /*0104*/ 	.word	0x000000ff
        /*0108*/ 	.word	0x00000028
        /*010c*/ 	.short	0x0100
        /*010e*/ 	.byte	0x04
	.zero		1


	//   ....[2]....
        /*0110*/ 	.word	0x00000670
        /*0114*/ 	.word	0x000000ff
        /*0118*/ 	.word	0x00000008
        /*011c*/ 	.short	0x0100
        /*011e*/ 	.byte	0x04
	.zero		1


	//   ....[3]....
        /*0120*/ 	.word	0x00000680
        /*0124*/ 	.word	0x000000ff
        /*0128*/ 	.word	0x00000030
        /*012c*/ 	.short	0x0100
        /*012e*/ 	.byte	0x04
	.zero		1


	//   ....[4]....
        /*0130*/ 	.word	0x00000690
        /*0134*/ 	.word	0x000000ff
        /*0138*/ 	.word	0x00000010
        /*013c*/ 	.short	0x0100
        /*013e*/ 	.byte	0x04
	.zero		1


	//   ....[5]....
        /*0140*/ 	.word	0x000006a0
        /*0144*/ 	.word	0x000000ff
        /*0148*/ 	.word	0x00000038
        /*014c*/ 	.short	0x0100
        /*014e*/ 	.byte	0x04
	.zero		1


	//   ....[6]....
        /*0150*/ 	.word	0x000006b0
        /*0154*/ 	.word	0x000000ff
        /*0158*/ 	.word	0x00000018
        /*015c*/ 	.short	0x0100
        /*015e*/ 	.byte	0x04
	.zero		1


	//   ....[7]....
        /*0160*/ 	.word	0x000006c0
        /*0164*/ 	.word	0x000000ff
        /*0168*/ 	.word	0x00000040
        /*016c*/ 	.short	0x0100
        /*016e*/ 	.byte	0x04
	.zero		1


	//   ....[8]....
        /*0170*/ 	.word	0x000006d0
        /*0174*/ 	.word	0x000000ff
        /*0178*/ 	.word	0x00000020
        /*017c*/ 	.short	0x0100
        /*017e*/ 	.byte	0x04
	.zero		1


	//   ....[9]....
        /*0180*/ 	.word	0x000006e0
        /*0184*/ 	.word	0x000000ff
        /*0188*/ 	.word	0x00000048
        /*018c*/ 	.short	0x0100
        /*018e*/ 	.byte	0x04
	.zero		1


	//   ....[10]....
        /*0190*/ 	.word	0x00000810
        /*0194*/ 	.word	0x000000ff
        /*0198*/ 	.word	0x00000050
        /*019c*/ 	.short	0x0100
        /*019e*/ 	.byte	0x04
	.zero		1


	//   ....[11]....
        /*01a0*/ 	.word	0x00000820
        /*01a4*/ 	.word	0x000000ff
        /*01a8*/ 	.word	0x00000058
        /*01ac*/ 	.short	0x0100
        /*01ae*/ 	.byte	0x04
	.zero		1


	//   ....[12]....
        /*01b0*/ 	.word	0x00000910
        /*01b4*/ 	.word	0x000000ff
        /*01b8*/ 	.word	0x00000060
        /*01bc*/ 	.short	0x0100
        /*01be*/ 	.byte	0x06
	.zero		1


	//   ....[13]....
        /*01c0*/ 	.word	0x00000920
        /*01c4*/ 	.word	0x000000ff
        /*01c8*/ 	.word	0x00000068
        /*01cc*/ 	.short	0x0100
        /*01ce*/ 	.byte	0x06
	.zero		1


	//   ....[14]....
        /*01d0*/ 	.word	0x00000a60
        /*01d4*/ 	.word	0x000000ff
        /*01d8*/ 	.word	0x00000070
        /*01dc*/ 	.short	0x0100
        /*01de*/ 	.byte	0x06
	.zero		1


	//   ....[15]....
        /*01e0*/ 	.word	0x00000a70
        /*01e4*/ 	.word	0x000000ff
        /*01e8*/ 	.word	0x00000080
        /*01ec*/ 	.short	0x0100
        /*01ee*/ 	.byte	0x06
	.zero		1


	//   ....[16]....
        /*01f0*/ 	.word	0x00000a80
        /*01f4*/ 	.word	0x000000ff
        /*01f8*/ 	.word	0x00000078
        /*01fc*/ 	.short	0x0100
        /*01fe*/ 	.byte	0x06
	.zero		1


	//   ....[17]....
        /*0200*/ 	.word	0x00000a90
        /*0204*/ 	.word	0x000000ff
        /*0208*/ 	.word	0x00000088
        /*020c*/ 	.short	0x0100
        /*020e*/ 	.byte	0x06
	.zero		1


	//   ....[18]....
        /*0210*/ 	.word	0x00000bc0
        /*0214*/ 	.word	0x000000ff
        /*0218*/ 	.word	0x00000090
        /*021c*/ 	.short	0x0100
        /*021e*/ 	.byte	0x04
	.zero		1


	//   ....[19]....
        /*0220*/ 	.word	0x00000bd0
        /*0224*/ 	.word	0x000000ff
        /*0228*/ 	.word	0x000000b0
        /*022c*/ 	.short	0x0100
        /*022e*/ 	.byte	0x04
	.zero		1


	//   ....[20]....
        /*0230*/ 	.word	0x00000be0
        /*0234*/ 	.word	0x000000ff
        /*0238*/ 	.word	0x00000098
        /*023c*/ 	.short	0x0100
        /*023e*/ 	.byte	0x04
	.zero		1


	//   ....[21]....
        /*0240*/ 	.word	0x00000bf0
        /*0244*/ 	.word	0x000000ff
        /*0248*/ 	.word	0x000000b8
        /*024c*/ 	.short	0x0100
        /*024e*/ 	.byte	0x04
	.zero		1


	//   ....[22]....
        /*0250*/ 	.word	0x00000c00
        /*0254*/ 	.word	0x000000ff
        /*0258*/ 	.word	0x000000a0
        /*025c*/ 	.short	0x0100
        /*025e*/ 	.byte	0x04
	.zero		1


	//   ....[23]....
        /*0260*/ 	.word	0x00000c10
        /*0264*/ 	.word	0x000000ff
        /*0268*/ 	.word	0x000000c0
        /*026c*/ 	.short	0x0100
        /*026e*/ 	.byte	0x04
	.zero		1


	//   ....[24]....
        /*0270*/ 	.word	0x00000c20
        /*0274*/ 	.word	0x000000ff
        /*0278*/ 	.word	0x000000a8
        /*027c*/ 	.short	0x0100
        /*027e*/ 	.byte	0x04
	.zero		1


	//   ....[25]....
        /*0280*/ 	.word	0x00000c30
        /*0284*/ 	.word	0x000000ff
        /*0288*/ 	.word	0x000000c8
        /*028c*/ 	.short	0x0100
        /*028e*/ 	.byte	0x04
	.zero		1


	//   ....[26]....
        /*0290*/ 	.word	0x00000d30
        /*0294*/ 	.word	0x000000ff
        /*0298*/ 	.word	0x000000d0
        /*029c*/ 	.short	0x0100
        /*029e*/ 	.byte	0x04
	.zero		1


	//   ....[27]....
        /*02a0*/ 	.word	0x00000d40
        /*02a4*/ 	.word	0x000000ff
        /*02a8*/ 	.word	0x000000e0
        /*02ac*/ 	.short	0x0100
        /*02ae*/ 	.byte	0x04
	.zero		1


	//   ....[28]....
        /*02b0*/ 	.word	0x00000d50
        /*02b4*/ 	.word	0x000000ff
        /*02b8*/ 	.word	0x000000d8
        /*02bc*/ 	.short	0x0100
        /*02be*/ 	.byte	0x04
	.zero		1


	//   ....[29]....
        /*02c0*/ 	.word	0x00000d60
        /*02c4*/ 	.word	0x000000ff
        /*02c8*/ 	.word	0x000000e8
        /*02cc*/ 	.short	0x0100
        /*02ce*/ 	.byte	0x04
	.zero		1


	//   ....[30]....
        /*02d0*/ 	.word	0x00000e60
        /*02d4*/ 	.word	0x000000ff
        /*02d8*/ 	.word	0x000000f0
        /*02dc*/ 	.short	0x0100
        /*02de*/ 	.byte	0x06
	.zero		1


	//   ....[31]....
        /*02e0*/ 	.word	0x00001a40
        /*02e4*/ 	.word	0x00000000
        /*02e8*/ 	.word	0x000000e0
        /*02ec*/ 	.short	0x010a
        /*02ee*/ 	.byte	0xff
	.zero		1


	//   ....[32]....
        /*02f0*/ 	.word	0x00001a70
        /*02f4*/ 	.word	0x00000000
        /*02f8*/ 	.word	0x000000d0
        /*02fc*/ 	.short	0x0101
        /*02fe*/ 	.byte	0xff
	.zero		1


	//   ....[33]....
        /*0300*/ 	.word	0x00001b10
        /*0304*/ 	.word	0x000000ff
        /*0308*/ 	.word	0x00000028
        /*030c*/ 	.short	0x010a
        /*030e*/ 	.byte	0x04
	.zero		1


	//   ....[34]....
        /*0310*/ 	.word	0x00001be0
        /*0314*/ 	.word	0x000000ff
        /*0318*/ 	.word	0x00000028
        /*031c*/ 	.short	0x010a
        /*031e*/ 	.byte	0x21
	.zero		1


	//   ....[35]....
        /*0320*/ 	.word	0x00001d90
        /*0324*/ 	.word	0x000000ff
        /*0328*/ 	.word	0x00000028
        /*032c*/ 	.short	0x010a
        /*032e*/ 	.byte	0x05
	.zero		1


	//   ....[36]....
        /*0330*/ 	.word	0x00001ea0
        /*0334*/ 	.word	0x000000ff
        /*0338*/ 	.word	0x00000068
        /*033c*/ 	.short	0x0101
        /*033e*/ 	.byte	0x0d
	.zero		1


	//   ....[37]....
        /*0340*/ 	.word	0x00001ec0
        /*0344*/ 	.word	0x000000ff
        /*0348*/ 	.word	0x00000028
        /*034c*/ 	.short	0x010a
        /*034e*/ 	.byte	0x04
	.zero		1


	//   ....[38]....
        /*0350*/ 	.word	0x00001f40
        /*0354*/ 	.word	0x000000ff
        /*0358*/ 	.word	0x00000028
        /*035c*/ 	.short	0x010a
        /*035e*/ 	.byte	0x11
	.zero		1


	//   ....[39]....
        /*0360*/ 	.word	0x000020e0
        /*0364*/ 	.word	0x000000ff
        /*0368*/ 	.word	0x00000028
        /*036c*/ 	.short	0x010a
        /*036e*/ 	.byte	0x05
	.zero		1


	//   ....[40]....
        /*0370*/ 	.word	0x00002220
        /*0374*/ 	.word	0x00000003
        /*0378*/ 	.word	0x00000070
        /*037c*/ 	.short	0x010a
        /*037e*/ 	.byte	0xff
	.zero		1


	//   ....[41]....
        /*0380*/ 	.word	0x00002370
        /*0384*/ 	.word	0x00000000
        /*0388*/ 	.word	0x00000000
        /*038c*/ 	.short	0x0101
        /*038e*/ 	.byte	0xff
	.zero		1


	//   ....[42]....
        /*0390*/ 	.word	0x00002910
        /*0394*/ 	.word	0x000000ff
        /*0398*/ 	.word	0x00000000
        /*039c*/ 	.short	0x010a
        /*039e*/ 	.byte	0x04
	.zero		1


	//   ....[43]....
        /*03a0*/ 	.word	0x000029a0
        /*03a4*/ 	.word	0x000000ff
        /*03a8*/ 	.word	0x00000000
        /*03ac*/ 	.short	0x010a
        /*03ae*/ 	.byte	0x05
	.zero		1


	//   ....[44]....
        /*03b0*/ 	.word	0x00002a30
        /*03b4*/ 	.word	0x000000ff
        /*03b8*/ 	.word	0x00000000
        /*03bc*/ 	.short	0x010a
        /*03be*/ 	.byte	0x05
	.zero		1


	//   ....[45]....
        /*03c0*/ 	.word	0x00002ac0
        /*03c4*/ 	.word	0x000000ff
        /*03c8*/ 	.word	0x00000000
        /*03cc*/ 	.short	0x010a
        /*03ce*/ 	.byte	0x05
	.zero		1


	//   ....[46]....
        /*03d0*/ 	.word	0x00002b60
        /*03d4*/ 	.word	0x00000000
        /*03d8*/ 	.word	0x00000000
        /*03dc*/ 	.short	0x010a
        /*03de*/ 	.byte	0xff
	.zero		1


	//   ....[47]....
        /*03e0*/ 	.word	0x00002ca0
        /*03e4*/ 	.word	0x00000002
        /*03e8*/ 	.word	0x000000d0
        /*03ec*/ 	.short	0x010a
        /*03ee*/ 	.byte	0xff
	.zero		1


	//   ....[48]....
        /*03f0*/ 	.word	0x00002d10
        /*03f4*/ 	.word	0x00000002
        /*03f8*/ 	.word	0x00000000
        /*03fc*/ 	.short	0x0101
        /*03fe*/ 	.byte	0xff
	.zero		1


	//   ....[49]....
        /*0400*/ 	.word	0x00002d30
        /*0404*/ 	.word	0x000000ff
        /*0408*/ 	.word	0x00000080
        /*040c*/ 	.short	0x010a
        /*040e*/ 	.byte	0x04
	.zero		1


	//   ....[50]....
        /*0410*/ 	.word	0x00002e50
        /*0414*/ 	.word	0x00000002
        /*0418*/ 	.word	0x00000070
        /*041c*/ 	.short	0x010a
        /*041e*/ 	.byte	0xff
	.zero		1


	//   ....[51]....
        /*0420*/ 	.word	0x00002f50
        /*0424*/ 	.word	0x00000002
        /*0428*/ 	.word	0x00000000
        /*042c*/ 	.short	0x0101
        /*042e*/ 	.byte	0xff
	.zero		1


	//   ....[52]....
        /*0430*/ 	.word	0x00002fe0
        /*0434*/ 	.word	0x000000ff
        /*0438*/ 	.word	0x00000080
        /*043c*/ 	.short	0x0106
        /*043e*/ 	.byte	0x04
	.zero		1


	//   ....[53]....
        /*0440*/ 	.word	0x00003000
        /*0444*/ 	.word	0x000000ff
        /*0448*/ 	.word	0x00000080
        /*044c*/ 	.short	0x010a
        /*044e*/ 	.byte	0x04
	.zero		1


	//   ....[54]....
        /*0450*/ 	.word	0x00003090
        /*0454*/ 	.word	0x000000ff
        /*0458*/ 	.word	0x00000080
        /*045c*/ 	.short	0x0106
        /*045e*/ 	.byte	0x07
	.zero		1


	//   ....[55]....
        /*0460*/ 	.word	0x000030d0
        /*0464*/ 	.word	0x00000000
        /*0468*/ 	.word	0x00000080
        /*046c*/ 	.short	0x010a
        /*046e*/ 	.byte	0xff
	.zero		1


	//   ....[56]....
        /*0470*/ 	.word	0x00003320
        /*0474*/ 	.word	0x000000ff
        /*0478*/ 	.word	0x00000008
        /*047c*/ 	.short	0x010a
        /*047e*/ 	.byte	0x05
	.zero		1


	//   ....[57]....
        /*0480*/ 	.word	0x00003340
        /*0484*/ 	.word	0x000000ff
        /*0488*/ 	.word	0x00000008
        /*048c*/ 	.short	0x010a
        /*048e*/ 	.byte	0x05
	.zero		1


	//   ....[58]....
        /*0490*/ 	.word	0x000034d0
        /*0494*/ 	.word	0x000000ff
        /*0498*/ 	.word	0x00000008
        /*049c*/ 	.short	0x010a
        /*049e*/ 	.byte	0x05
	.zero		1


	//   ....[59]....
        /*04a0*/ 	.word	0x000034f0
        /*04a4*/ 	.word	0x000000ff
        /*04a8*/ 	.word	0x00000008
        /*04ac*/ 	.short	0x010a
        /*04ae*/ 	.byte	0x05
	.zero		1


	//   ....[60]....
        /*04b0*/ 	.word	0x000035b0
        /*04b4*/ 	.word	0x000000ff
        /*04b8*/ 	.word	0x00000000
        /*04bc*/ 	.short	0x0101
        /*04be*/ 	.byte	0x04
	.zero		1


	//   ....[61]....
        /*04c0*/ 	.word	0x000038b0
        /*04c4*/ 	.word	0x00000000
        /*04c8*/ 	.word	0x00000070
        /*04cc*/ 	.short	0x010a
        /*04ce*/ 	.byte	0xff
	.zero		1


	//   ....[62]....
        /*04d0*/ 	.word	0x00003970
        /*04d4*/ 	.word	0x00000000
        /*04d8*/ 	.word	0x00000000
        /*04dc*/ 	.short	0x0101
        /*04de*/ 	.byte	0xff
	.zero		1


	//   ....[63]....
        /*04e0*/ 	.word	0x00003a30
        /*04e4*/ 	.word	0x000000ff
        /*04e8*/ 	.word	0x00000000
        /*04ec*/ 	.short	0x010a
        /*04ee*/ 	.byte	0x04
	.zero		1


	//   ....[64]....
        /*04f0*/ 	.word	0x00003a40
        /*04f4*/ 	.word	0x000000ff
        /*04f8*/ 	.word	0x000000b0
        /*04fc*/ 	.short	0x010a
        /*04fe*/ 	.byte	0x17
	.zero		1


	//   ....[65]....
        /*0500*/ 	.word	0x00003af0
        /*0504*/ 	.word	0x000000ff
        /*0508*/ 	.word	0x00000000
        /*050c*/ 	.short	0x010a
        /*050e*/ 	.byte	0x05
	.zero		1


	//   ....[66]....
        /*0510*/ 	.word	0x00003c30
        /*0514*/ 	.word	0x000000ff
        /*0518*/ 	.word	0x00000000
        /*051c*/ 	.short	0x010a
        /*051e*/ 	.byte	0x04
	.zero		1


	//   ....[67]....
        /*0520*/ 	.word	0x00003e80
        /*0524*/ 	.word	0x000000ff
        /*0528*/ 	.word	0x00000000
        /*052c*/ 	.short	0x010a
        /*052e*/ 	.byte	0x04
	.zero		1


	//   ....[68]....
        /*0530*/ 	.word	0x00003f10
        /*0534*/ 	.word	0x000000ff
        /*0538*/ 	.word	0x00000000
        /*053c*/ 	.short	0x010a
        /*053e*/ 	.byte	0x05
	.zero		1


	//   ....[69]....
        /*0540*/ 	.word	0x00003fa0
        /*0544*/ 	.word	0x000000ff
        /*0548*/ 	.word	0x00000000
        /*054c*/ 	.short	0x010a
        /*054e*/ 	.byte	0x05
	.zero		1


	//   ....[70]....
        /*0550*/ 	.word	0x00004040
        /*0554*/ 	.word	0x00000000
        /*0558*/ 	.word	0x00000000
        /*055c*/ 	.short	0x010a
        /*055e*/ 	.byte	0xff
	.zero		1


	//   ....[71]....
        /*0560*/ 	.word	0x00004080
        /*0564*/ 	.word	0x00000000
        /*0568*/ 	.word	0x00000000
        /*056c*/ 	.short	0x010a
        /*056e*/ 	.byte	0xff
	.zero		1


	//   ....[72]....
        /*0570*/ 	.word	0x000040f0
        /*0574*/ 	.word	0x000000ff
        /*0578*/ 	.word	0x00000000
        /*057c*/ 	.short	0x0101
        /*057e*/ 	.byte	0x04
	.zero		1


	//   ....[73]....
        /*0580*/ 	.word	0x00004130
        /*0584*/ 	.word	0x000000ff
        /*0588*/ 	.word	0x000000f0
        /*058c*/ 	.short	0x010a
        /*058e*/ 	.byte	0x11
	.zero		1


	//   ....[74]....
        /*0590*/ 	.word	0x00004180
        /*0594*/ 	.word	0x000000ff
        /*0598*/ 	.word	0x00000000
        /*059c*/ 	.short	0x0101
        /*059e*/ 	.byte	0x04
	.zero		1


	//   ....[75]....
        /*05a0*/ 	.word	0x00004600
        /*05a4*/ 	.word	0x00000007
        /*05a8*/ 	.word	0x00000070
        /*05ac*/ 	.short	0x010a
        /*05ae*/ 	.byte	0xff
	.zero		1


	//   ....[76]....
        /*05b0*/ 	.word	0x00004770
        /*05b4*/ 	.word	0x00000000
        /*05b8*/ 	.word	0x00000000
        /*05bc*/ 	.short	0x0101
        /*05be*/ 	.byte	0xff
	.zero		1


	//   ....[77]....
        /*05c0*/ 	.word	0x00004be0
        /*05c4*/ 	.word	0x000000ff
        /*05c8*/ 	.word	0x00000068
        /*05cc*/ 	.short	0x010a
        /*05ce*/ 	.byte	0x11
	.zero		1


	//   ....[78]....
        /*05d0*/ 	.word	0x00004d60
        /*05d4*/ 	.word	0x000000ff
        /*05d8*/ 	.word	0x00000058
        /*05dc*/ 	.short	0x010a
        /*05de*/ 	.byte	0x11
	.zero		1


	//   ....[79]....
        /*05e0*/ 	.word	0x00004f70
        /*05e4*/ 	.word	0x000000ff
        /*05e8*/ 	.word	0x00000050
        /*05ec*/ 	.short	0x010b
        /*05ee*/ 	.byte	0x11
	.zero		1


	//   ....[80]....
        /*05f0*/ 	.word	0x00004f80
        /*05f4*/ 	.word	0x000000ff
        /*05f8*/ 	.word	0x00000000
        /*05fc*/ 	.short	0x0101
        /*05fe*/ 	.byte	0x1b
	.zero		1


	//   ....[81]....
        /*0600*/ 	.word	0x00004fc0
        /*0604*/ 	.word	0x00000000
        /*0608*/ 	.word	0x00000058
        /*060c*/ 	.short	0x010a
        /*060e*/ 	.byte	0xff
	.zero		1


	//   ....[82]....
        /*0610*/ 	.word	0x000052e0
        /*0614*/ 	.word	0x00000003
        /*0618*/ 	.word	0x00000070
        /*061c*/ 	.short	0x010a
        /*061e*/ 	.byte	0xff
	.zero		1


	//   ....[83]....
        /*0620*/ 	.word	0x00005460
        /*0624*/ 	.word	0x00000000
        /*0628*/ 	.word	0x00000000
        /*062c*/ 	.short	0x0101
        /*062e*/ 	.byte	0xff
	.zero		1


	//   ....[84]....
        /*0630*/ 	.word	0x00005ef0
        /*0634*/ 	.word	0x000000ff
        /*0638*/ 	.word	0x00000050
        /*063c*/ 	.short	0x010a
        /*063e*/ 	.byte	0x2c
	.zero		1


	//   ....[85]....
        /*0640*/ 	.word	0x00005f00
        /*0644*/ 	.word	0x0000008f
        /*0648*/ 	.word	0x00000090
        /*064c*/ 	.short	0x010a
        /*064e*/ 	.byte	0xff
	.zero		1


	//   ....[86]....
        /*0650*/ 	.word	0x00006090
        /*0654*/ 	.word	0x000000ff
        /*0658*/ 	.word	0x00000050
        /*065c*/ 	.short	0x010a
        /*065e*/ 	.byte	0x2c
	.zero		1


	//   ....[87]....
        /*0660*/ 	.word	0x000061a0
        /*0664*/ 	.word	0x000000ff
        /*0668*/ 	.word	0x00000000
        /*066c*/ 	.short	0x0101
        /*066e*/ 	.byte	0x04
	.zero		1


	//   ....[88]....
        /*0670*/ 	.word	0x00006200
        /*0674*/ 	.word	0x0000008f
        /*0678*/ 	.word	0x00000090
        /*067c*/ 	.short	0x010a
        /*067e*/ 	.byte	0xff
	.zero		1


	//   ....[89]....
        /*0680*/ 	.word	0x000067f0
        /*0684*/ 	.word	0x0000008f
        /*0688*/ 	.word	0x00000000
        /*068c*/ 	.short	0x0101
        /*068e*/ 	.byte	0xff
	.zero		1


	//   ....[90]....
        /*0690*/ 	.word	0x00007650
        /*0694*/ 	.word	0x00000000
        /*0698*/ 	.word	0x000000e0
        /*069c*/ 	.short	0x010a
        /*069e*/ 	.byte	0xff
	.zero		1


	//   ....[91]....
        /*06a0*/ 	.word	0x000076b0
        /*06a4*/ 	.word	0x00000000
        /*06a8*/ 	.word	0x00000028
        /*06ac*/ 	.short	0x010a
        /*06ae*/ 	.byte	0xff
	.zero		1


	//   ....[92]....
        /*06b0*/ 	.word	0x00007710
        /*06b4*/ 	.word	0x00000000
        /*06b8*/ 	.word	0x00000028
        /*06bc*/ 	.short	0x010a
        /*06be*/ 	.byte	0xff
	.zero		1


	//   ....[93]....
        /*06c0*/ 	.word	0x00007760
        /*06c4*/ 	.word	0x00000003
        /*06c8*/ 	.word	0x00000070
        /*06cc*/ 	.short	0x010a
        /*06ce*/ 	.byte	0xff
	.zero		1


	//   ....[94]....
        /*06d0*/ 	.word	0x000077c0
        /*06d4*/ 	.word	0x00000000
        /*06d8*/ 	.word	0x00000000
        /*06dc*/ 	.short	0x010a
        /*06de*/ 	.byte	0xff
	.zero		1


	//   ....[95]....
        /*06e0*/ 	.word	0x00007820
        /*06e4*/ 	.word	0x00000000
        /*06e8*/ 	.word	0x00000000
        /*06ec*/ 	.short	0x010a
        /*06ee*/ 	.byte	0xff
	.zero		1


	//   ....[96]....
        /*06f0*/ 	.word	0x00007880
        /*06f4*/ 	.word	0x00000000
        /*06f8*/ 	.word	0x00000000
        /*06fc*/ 	.short	0x010a
        /*06fe*/ 	.byte	0xff
	.zero		1


	//   ....[97]....
        /*0700*/ 	.word	0x000078e0
        /*0704*/ 	.word	0x00000000
        /*0708*/ 	.word	0x00000000
        /*070c*/ 	.short	0x010a
        /*070e*/ 	.byte	0xff
	.zero		1


	//   ....[98]....
        /*0710*/ 	.word	0x00007930
        /*0714*/ 	.word	0x00000002
        /*0718*/ 	.word	0x000000d0
        /*071c*/ 	.short	0x010a
        /*071e*/ 	.byte	0xff
	.zero		1


	//   ....[99]....
        /*0720*/ 	.word	0x00007990
        /*0724*/ 	.word	0x00000002
        /*0728*/ 	.word	0x00000080
        /*072c*/ 	.short	0x010a
        /*072e*/ 	.byte	0xff
	.zero		1


	//   ....[100]....
        /*0730*/ 	.word	0x000079e0
        /*0734*/ 	.word	0x00000002
        /*0738*/ 	.word	0x00000070
        /*073c*/ 	.short	0x010a
        /*073e*/ 	.byte	0xff
	.zero		1


	//   ....[101]....
        /*0740*/ 	.word	0x00007a40
        /*0744*/ 	.word	0x00000000
        /*0748*/ 	.word	0x00000080
        /*074c*/ 	.short	0x010a
        /*074e*/ 	.byte	0xff
	.zero		1


	//   ....[102]....
        /*0750*/ 	.word	0x00007aa0
        /*0754*/ 	.word	0x00000005
        /*0758*/ 	.word	0x00000008
        /*075c*/ 	.short	0x010a
        /*075e*/ 	.byte	0xff
	.zero		1


	//   ....[103]....
        /*0760*/ 	.word	0x00007b90
        /*0764*/ 	.word	0x00000000
        /*0768*/ 	.word	0x00000008
        /*076c*/ 	.short	0x010a
        /*076e*/ 	.byte	0xff
	.zero		1


	//   ....[104]....
        /*0770*/ 	.word	0x00007be0
        /*0774*/ 	.word	0x00000000
        /*0778*/ 	.word	0x00000070
        /*077c*/ 	.short	0x010a
        /*077e*/ 	.byte	0xff
	.zero		1


	//   ....[105]....
        /*0780*/ 	.word	0x00007c40
        /*0784*/ 	.word	0x00000000
        /*0788*/ 	.word	0x000000b0
        /*078c*/ 	.short	0x010a
        /*078e*/ 	.byte	0xff
	.zero		1


	//   ....[106]....
        /*0790*/ 	.word	0x00007ca0
        /*0794*/ 	.word	0x00000000
        /*0798*/ 	.word	0x00000000
        /*079c*/ 	.short	0x010a
        /*079e*/ 	.byte	0xff
	.zero		1


	//   ....[107]....
        /*07a0*/ 	.word	0x00007d00
        /*07a4*/ 	.word	0x00000000
        /*07a8*/ 	.word	0x00000000
        /*07ac*/ 	.short	0x010a
        /*07ae*/ 	.byte	0xff
	.zero		1


	//   ....[108]....
        /*07b0*/ 	.word	0x00007d60
        /*07b4*/ 	.word	0x00000000
        /*07b8*/ 	.word	0x00000000
        /*07bc*/ 	.short	0x010a
        /*07be*/ 	.byte	0xff
	.zero		1


	//   ....[109]....
        /*07c0*/ 	.word	0x00007dc0
        /*07c4*/ 	.word	0x00000000
        /*07c8*/ 	.word	0x00000000
        /*07cc*/ 	.short	0x010a
        /*07ce*/ 	.byte	0xff
	.zero		1


	//   ....[110]....
        /*07d0*/ 	.word	0x00007e20
        /*07d4*/ 	.word	0x00000000
        /*07d8*/ 	.word	0x000000f0
        /*07dc*/ 	.short	0x010a
        /*07de*/ 	.byte	0xff
	.zero		1


	//   ....[111]....
        /*07e0*/ 	.word	0x00007e70
        /*07e4*/ 	.word	0x00000007
        /*07e8*/ 	.word	0x00000070
        /*07ec*/ 	.short	0x010a
        /*07ee*/ 	.byte	0xff
	.zero		1


	//   ....[112]....
        /*07f0*/ 	.word	0x00007ed0
        /*07f4*/ 	.word	0x00000000
        /*07f8*/ 	.word	0x00000068
        /*07fc*/ 	.short	0x010a
        /*07fe*/ 	.byte	0xff
	.zero		1


	//   ....[113]....
        /*0800*/ 	.word	0x00007f30
        /*0804*/ 	.word	0x00000000
        /*0808*/ 	.word	0x00000058
        /*080c*/ 	.short	0x010a
        /*080e*/ 	.byte	0xff
	.zero		1


	//   ....[114]....
        /*0810*/ 	.word	0x00007f80
        /*0814*/ 	.word	0x00000003
        /*0818*/ 	.word	0x00000070
        /*081c*/ 	.short	0x010a
        /*081e*/ 	.byte	0xff
	.zero		1


	//   ....[115]....
        /*0820*/ 	.word	0x00007fe0
        /*0824*/ 	.word	0x00000000
        /*0828*/ 	.word	0x00000050
        /*082c*/ 	.short	0x010a
        /*082e*/ 	.byte	0xff
	.zero		1


	//   ....[116]....
        /*0830*/ 	.word	0x00008030
        /*0834*/ 	.word	0x0000008f
        /*0838*/ 	.word	0x00000090
        /*083c*/ 	.short	0x010a
        /*083e*/ 	.byte	0xff
	.zero		1


	//----- nvinfo : EIATTR_NUM_MBARRIERS
	.align		4
.L_47:
        /*0840*/ 	.byte	0x03, 0x38
        /*0842*/ 	.short	0x001f


	//----- nvinfo : EIATTR_EXIT_INSTR_OFFSETS
	.align		4
        /*0844*/ 	.byte	0x04, 0x1c
        /*0846*/ 	.short	(.L_49 - .L_48)


	//   ....[0]....
.L_48:
        /*0848*/ 	.word	0x00002b90


	//   ....[1]....
        /*084c*/ 	.word	0x000030a0


	//   ....[2]....
        /*0850*/ 	.word	0x00003100


	//   ....[3]....
        /*0854*/ 	.word	0x000043b0


	//   ....[4]....
        /*0858*/ 	.word	0x00004ff0


	//   ....[5]....
        /*085c*/ 	.word	0x00005030


	//   ....[6]....
        /*0860*/ 	.word	0x00007640


	//----- nvinfo : EIATTR_MAX_THREADS
	.align		4
.L_49:
        /*0864*/ 	.byte	0x04, 0x05
        /*0866*/ 	.short	(.L_51 - .L_50)
.L_50:
        /*0868*/ 	.word	0x00000100
        /*086c*/ 	.word	0x00000001
        /*0870*/ 	.word	0x00000001


	//----- nvinfo : EIATTR_CRS_STACK_SIZE
	.align		4
.L_51:
        /*0874*/ 	.byte	0x04, 0x1e
        /*0876*/ 	.short	(.L_53 - .L_52)
.L_52:
        /*0878*/ 	.word	0x00000000


	//----- nvinfo : EIATTR_CBANK_PARAM_SIZE
	.align		4
.L_53:
        /*087c*/ 	.byte	0x03, 0x19
        /*087e*/ 	.short	0x0800


	//----- nvinfo : EIATTR_PARAM_CBANK
	.align		4
        /*0880*/ 	.byte	0x04, 0x0a
        /*0882*/ 	.short	(.L_55 - .L_54)
	.align		4
.L_54:
        /*0884*/ 	.word	index@(.nv.constant0._ZN7cutlass13device_kernelINS_4gemm6kernel13GemmUniversalIN4cute5tupleIJiiiiEEENS1_10collective13CollectiveMmaINS1_35MainloopSm100TmaUmmaWarpSpecializedILi5ELi2ELi4ENS5_IJNS4_1CILi2EEESB_NSA_ILi1EEEEEEEENS5_IJNSA_ILi256EEENSA_ILi64EEESG_EEENS_12float_e5m2_tENS5_IJlSC_lEEESI_SJ_NS4_8TiledMMAINS4_8MMA_AtomIJNS4_10MMA_TraitsINS4_25SM100_MMA_F8F6F4_2x1SM_SSEJSI_SI_fSF_SG_NS4_17integral_constantINS4_4UMMA5MajorELSQ_0EEESR_NSO_INSP_7ScaleInELSS_0EEEST_EEEEEENS4_6LayoutINS5_IJSC_SC_SC_EEENS5_IJNSA_ILi0EEESY_SY_EEEEENS5_IJNS4_10UnderscoreES11_S11_EEEEENS4_28SM100_TMA_2SM_LOAD_MULTICASTENS4_14ComposedLayoutINS4_7SwizzleILi2ELi4ELi3EEENS4_18smem_ptr_flag_bitsILi8EEENSW_INS5_IJNSA_ILi8EEESG_EEENS5_IJSG_SC_EEEEEEEvNS4_8identityENS4_18SM100_TMA_2SM_LOADES1E_vS1F_EENS_8epilogue10collective18CollectiveEpilogueINS1I_23Sm100TmaWarpSpecializedILi1ELi1ELi64ELb0ELb0EEEJNS5_IJNSA_ILi128EEESG_SG_EEENS5_IJNSW_IS1N_SC_EENSW_ISG_SC_EEEEESI_SJ_SI_SJ_NS1I_6fusion15FusionCallbacksIS1M_NS1S_17LinearCombinationISI_fSI_fLNS_15FloatRoundStyleE2EEES1O_S1R_JEEENS4_5SM1004TMEM4LOAD26SM100_TMEM_LOAD_32dp32b64xENS4_13SM90_TMA_LOADES1E_NS4_39AutoVectorizingCopyWithAssumedAlignmentILi128EEENS4_14SM90_TMA_STOREES1E_S24_S24_EEEvvEEEEvNT_6ParamsE)
        /*0888*/ 	.short	0x0380
        /*088a*/ 	.short	0x0800


	//----- nvinfo : EIATTR_SW_WAR
	.align		4
.L_55:
        /*088c*/ 	.byte	0x04, 0x36
        /*088e*/ 	.short	(.L_57 - .L_56)
.L_56:
        /*0890*/ 	.word	0x00000008
.L_57:


//--------------------- .nv.callgraph             --------------------------
	.section	.nv.callgraph,"",@"SHT_CUDA_CALLGRAPH"
	.align	4
	.sectionentsize	8
	.align		4
        /*0000*/ 	.word	0x00000000
	.align		4
        /*0004*/ 	.word	0xffffffff
	.align		4
        /*0008*/ 	.word	index@(_ZN7cutlass13device_kernelINS_4gemm6kernel13GemmUniversalIN4cute5tupleIJiiiiEEENS1_10collective13CollectiveMmaINS1_35MainloopSm100TmaUmmaWarpSpecializedILi5ELi2ELi4ENS5_IJNS4_1CILi2EEESB_NSA_ILi1EEEEEEEENS5_IJNSA_ILi256EEENSA_ILi64EEESG_EEENS_12float_e5m2_tENS5_IJlSC_lEEESI_SJ_NS4_8TiledMMAINS4_8MMA_AtomIJNS4_10MMA_TraitsINS4_25SM100_MMA_F8F6F4_2x1SM_SSEJSI_SI_fSF_SG_NS4_17integral_constantINS4_4UMMA5MajorELSQ_0EEESR_NSO_INSP_7ScaleInELSS_0EEEST_EEEEEENS4_6LayoutINS5_IJSC_SC_SC_EEENS5_IJNSA_ILi0EEESY_SY_EEEEENS5_IJNS4_10UnderscoreES11_S11_EEEEENS4_28SM100_TMA_2SM_LOAD_MULTICASTENS4_14ComposedLayoutINS4_7SwizzleILi2ELi4ELi3EEENS4_18smem_ptr_flag_bitsILi8EEENSW_INS5_IJNSA_ILi8EEESG_EEENS5_IJSG_SC_EEEEEEEvNS4_8identityENS4_18SM100_TMA_2SM_LOADES1E_vS1F_EENS_8epilogue10collective18CollectiveEpilogueINS1I_23Sm100TmaWarpSpecializedILi1ELi1ELi64ELb0ELb0EEEJNS5_IJNSA_ILi128EEESG_SG_EEENS5_IJNSW_IS1N_SC_EENSW_ISG_SC_EEEEESI_SJ_SI_SJ_NS1I_6fusion15FusionCallbacksIS1M_NS1S_17LinearCombinationISI_fSI_fLNS_15FloatRoundStyleE2EEES1O_S1R_JEEENS4_5SM1004TMEM4LOAD26SM100_TMEM_LOAD_32dp32b64xENS4_13SM90_TMA_LOADES1E_NS4_39AutoVectorizingCopyWithAssumedAlignmentILi128EEENS4_14SM90_TMA_STOREES1E_S24_S24_EEEvvEEEEvNT_6ParamsE)
	.align		4
        /*000c*/ 	.word	index@(__assertfail)
	.align		4
        /*0010*/ 	.word	0x00000000
	.align		4
        /*0014*/ 	.word	0xfffffffe
	.align		4
        /*0018*/ 	.word	0x00000000
	.align		4
        /*001c*/ 	.word	0xfffffffd
	.align		4
        /*0020*/ 	.word	0x00000000
	.align		4
        /*0024*/ 	.word	0xfffffffc


//--------------------- .nv.constant4             --------------------------
	.section	.nv.constant4,"a",@progbits
	.align	8
	.align		8
.nv.constant4:
        /*0000*/ 	.dword	__assertfail
	.align		8
        /*0008*/ 	.dword	__unnamed_1
	.align		8
        /*0010*/ 	.dword	__unnamed_2
	.align		8
        /*0018*/ 	.dword	_ZN39_INTERNAL_b5f8ab0c_4_k_cu_5266c884_91444cuda3std3__45__cpo5beginE
	.align		8
        /*0020*/ 	.dword	_ZN39_INTERNAL_b5f8ab0c_4_k_cu_5266c884_91444cuda3std3__45__cpo3endE
	.align		8
        /*0028*/ 	.dword	_ZN39_INTERNAL_b5f8ab0c_4_k_cu_5266c884_91444cuda3std3__45__cpo6cbeginE
	.align		8
        /*0030*/ 	.dword	_ZN39_INTERNAL_b5f8ab0c_4_k_cu_5266c884_91444cuda3std3__45__cpo4cendE
	.align		8
        /*0038*/ 	.dword	_ZN39_INTERNAL_b5f8ab0c_4_k_cu_5266c884_91444cuda3std3__441_GLOBAL__N__b5f8ab0c_4_k_cu_5266c884_91446ignoreE
	.align		8
        /*0040*/ 	.dword	_ZN39_INTERNAL_b5f8ab0c_4_k_cu_5266c884_91444cuda3std3__419piecewise_constructE
	.align		8
        /*0048*/ 	.dword	_ZN39_INTERNAL_b5f8ab0c_4_k_cu_5266c884_91444cuda3std3__48in_placeE
	.align		8
        /*0050*/ 	.dword	_ZN39_INTERNAL_b5f8ab0c_4_k_cu_5266c884_91444cuda3std6ranges3__45__cpo4swapE
	.align		8
        /*0058*/ 	.dword	_ZN39_INTERNAL_b5f8ab0c_4_k_cu_5266c884_91444cuda3std6ranges3__45__cpo9iter_moveE
	.align		8
        /*0060*/ 	.dword	_ZN39_INTERNAL_b5f8ab0c_4_k_cu_5266c884_91444cute7productE
	.align		8
        /*0068*/ 	.dword	_ZN39_INTERNAL_b5f8ab0c_4_k_cu_5266c884_91444cute1_E
	.align		8
        /*0070*/ 	.dword	$str$25
	.align		8
        /*0078*/ 	.dword	$str$26
	.align		8
        /*0080*/ 	.dword	$str$27
	.align		8
        /*0088*/ 	.dword	$str$28


//--------------------- .text._ZN7cutlass13device_kernelINS_4gemm6kernel13GemmUniversalIN4cute5tupleIJiiiiEEENS1_10collective13CollectiveMmaINS1_35MainloopSm100TmaUmmaWarpSpecializedILi5ELi2ELi4ENS5_IJNS4_1CILi2EEESB_NSA_ILi1EEEEEEEENS5_IJNSA_ILi256EEENSA_ILi64EEESG_EEENS_12float_e5m2_tENS5_IJlSC_lEEESI_SJ_NS4_8TiledMMAINS4_8MMA_AtomIJNS4_10MMA_TraitsINS4_25SM100_MMA_F8F6F4_2x1SM_SSEJSI_SI_fSF_SG_NS4_17integral_constantINS4_4UMMA5MajorELSQ_0EEESR_NSO_INSP_7ScaleInELSS_0EEEST_EEEEEENS4_6LayoutINS5_IJSC_SC_SC_EEENS5_IJNSA_ILi0EEESY_SY_EEEEENS5_IJNS4_10UnderscoreES11_S11_EEEEENS4_28SM100_TMA_2SM_LOAD_MULTICASTENS4_14ComposedLayoutINS4_7SwizzleILi2ELi4ELi3EEENS4_18smem_ptr_flag_bitsILi8EEENSW_INS5_IJNSA_ILi8EEESG_EEENS5_IJSG_SC_EEEEEEEvNS4_8identityENS4_18SM100_TMA_2SM_LOADES1E_vS1F_EENS_8epilogue10collective18CollectiveEpilogueINS1I_23Sm100TmaWarpSpecializedILi1ELi1ELi64ELb0ELb0EEEJNS5_IJNSA_ILi128EEESG_SG_EEENS5_IJNSW_IS1N_SC_EENSW_ISG_SC_EEEEESI_SJ_SI_SJ_NS1I_6fusion15FusionCallbacksIS1M_NS1S_17LinearCombinationISI_fSI_fLNS_15FloatRoundStyleE2EEES1O_S1R_JEEENS4_5SM1004TMEM4LOAD26SM100_TMEM_LOAD_32dp32b64xENS4_13SM90_TMA_LOADES1E_NS4_39AutoVectorizingCopyWithAssumedAlignmentILi128EEENS4_14SM90_TMA_STOREES1E_S24_S24_EEEvvEEEEvNT_6ParamsE --------------------------
	.section	.text._ZN7cutlass13device_kernelINS_4gemm6kernel13GemmUniversalIN4cute5tupleIJiiiiEEENS1_10collective13CollectiveMmaINS1_35MainloopSm100TmaUmmaWarpSpecializedILi5ELi2ELi4ENS5_IJNS4_1CILi2EEESB_NSA_ILi1EEEEEEEENS5_IJNSA_ILi256EEENSA_ILi64EEESG_EEENS_12float_e5m2_tENS5_IJlSC_lEEESI_SJ_NS4_8TiledMMAINS4_8MMA_AtomIJNS4_10MMA_TraitsINS4_25SM100_MMA_F8F6F4_2x1SM_SSEJSI_SI_fSF_SG_NS4_17integral_constantINS4_4UMMA5MajorELSQ_0EEESR_NSO_INSP_7ScaleInELSS_0EEEST_EEEEEENS4_6LayoutINS5_IJSC_SC_SC_EEENS5_IJNSA_ILi0EEESY_SY_EEEEENS5_IJNS4_10UnderscoreES11_S11_EEEEENS4_28SM100_TMA_2SM_LOAD_MULTICASTENS4_14ComposedLayoutINS4_7SwizzleILi2ELi4ELi3EEENS4_18smem_ptr_flag_bitsILi8EEENSW_INS5_IJNSA_ILi8EEESG_EEENS5_IJSG_SC_EEEEEEEvNS4_8identityENS4_18SM100_TMA_2SM_LOADES1E_vS1F_EENS_8epilogue10collective18CollectiveEpilogueINS1I_23Sm100TmaWarpSpecializedILi1ELi1ELi64ELb0ELb0EEEJNS5_IJNSA_ILi128EEESG_SG_EEENS5_IJNSW_IS1N_SC_EENSW_ISG_SC_EEEEESI_SJ_SI_SJ_NS1I_6fusion15FusionCallbacksIS1M_NS1S_17LinearCombinationISI_fSI_fLNS_15FloatRoundStyleE2EEES1O_S1R_JEEENS4_5SM1004TMEM4LOAD26SM100_TMEM_LOAD_32dp32b64xENS4_13SM90_TMA_LOADES1E_NS4_39AutoVectorizingCopyWithAssumedAlignmentILi128EEENS4_14SM90_TMA_STOREES1E_S24_S24_EEEvvEEEEvNT_6ParamsE,"ax",@progbits
	.align	128
.text._ZN7cutlass13device_kernelINS_4gemm6kernel13GemmUniversalIN4cute5tupleIJiiiiEEENS1_10collective13CollectiveMmaINS1_35MainloopSm100TmaUmmaWarpSpecializedILi5ELi2ELi4ENS5_IJNS4_1CILi2EEESB_NSA_ILi1EEEEEEEENS5_IJNSA_ILi256EEENSA_ILi64EEESG_EEENS_12float_e5m2_tENS5_IJlSC_lEEESI_SJ_NS4_8TiledMMAINS4_8MMA_AtomIJNS4_10MMA_TraitsINS4_25SM100_MMA_F8F6F4_2x1SM_SSEJSI_SI_fSF_SG_NS4_17integral_constantINS4_4UMMA5MajorELSQ_0EEESR_NSO_INSP_7ScaleInELSS_0EEEST_EEEEEENS4_6LayoutINS5_IJSC_SC_SC_EEENS5_IJNSA_ILi0EEESY_SY_EEEEENS5_IJNS4_10UnderscoreES11_S11_EEEEENS4_28SM100_TMA_2SM_LOAD_MULTICASTENS4_14ComposedLayoutINS4_7SwizzleILi2ELi4ELi3EEENS4_18smem_ptr_flag_bitsILi8EEENSW_INS5_IJNSA_ILi8EEESG_EEENS5_IJSG_SC_EEEEEEEvNS4_8identityENS4_18SM100_TMA_2SM_LOADES1E_vS1F_EENS_8epilogue10collective18CollectiveEpilogueINS1I_23Sm100TmaWarpSpecializedILi1ELi1ELi64ELb0ELb0EEEJNS5_IJNSA_ILi128EEESG_SG_EEENS5_IJNSW_IS1N_SC_EENSW_ISG_SC_EEEEESI_SJ_SI_SJ_NS1I_6fusion15FusionCallbacksIS1M_NS1S_17LinearCombinationISI_fSI_fLNS_15FloatRoundStyleE2EEES1O_S1R_JEEENS4_5SM1004TMEM4LOAD26SM100_TMEM_LOAD_32dp32b64xENS4_13SM90_TMA_LOADES1E_NS4_39AutoVectorizingCopyWithAssumedAlignmentILi128EEENS4_14SM90_TMA_STOREES1E_S24_S24_EEEvvEEEEvNT_6ParamsE:
        .type           _ZN7cutlass13device_kernelINS_4gemm6kernel13GemmUniversalIN4cute5tupleIJiiiiEEENS1_10collective13CollectiveMmaINS1_35MainloopSm100TmaUmmaWarpSpecializedILi5ELi2ELi4ENS5_IJNS4_1CILi2EEESB_NSA_ILi1EEEEEEEENS5_IJNSA_ILi256EEENSA_ILi64EEESG_EEENS_12float_e5m2_tENS5_IJlSC_lEEESI_SJ_NS4_8TiledMMAINS4_8MMA_AtomIJNS4_10MMA_TraitsINS4_25SM100_MMA_F8F6F4_2x1SM_SSEJSI_SI_fSF_SG_NS4_17integral_constantINS4_4UMMA5MajorELSQ_0EEESR_NSO_INSP_7ScaleInELSS_0EEEST_EEEEEENS4_6LayoutINS5_IJSC_SC_SC_EEENS5_IJNSA_ILi0EEESY_SY_EEEEENS5_IJNS4_10UnderscoreES11_S11_EEEEENS4_28SM100_TMA_2SM_LOAD_MULTICASTENS4_14ComposedLayoutINS4_7SwizzleILi2ELi4ELi3EEENS4_18smem_ptr_flag_bitsILi8EEENSW_INS5_IJNSA_ILi8EEESG_EEENS5_IJSG_SC_EEEEEEEvNS4_8identityENS4_18SM100_TMA_2SM_LOADES1E_vS1F_EENS_8epilogue10collective18CollectiveEpilogueINS1I_23Sm100TmaWarpSpecializedILi1ELi1ELi64ELb0ELb0EEEJNS5_IJNSA_ILi128EEESG_SG_EEENS5_IJNSW_IS1N_SC_EENSW_ISG_SC_EEEEESI_SJ_SI_SJ_NS1I_6fusion15FusionCallbacksIS1M_NS1S_17LinearCombinationISI_fSI_fLNS_15FloatRoundStyleE2EEES1O_S1R_JEEENS4_5SM1004TMEM4LOAD26SM100_TMEM_LOAD_32dp32b64xENS4_13SM90_TMA_LOADES1E_NS4_39AutoVectorizingCopyWithAssumedAlignmentILi128EEENS4_14SM90_TMA_STOREES1E_S24_S24_EEEvvEEEEvNT_6ParamsE,@function
        .size           _ZN7cutlass13device_kernelINS_4gemm6kernel13GemmUniversalIN4cute5tupleIJiiiiEEENS1_10collective13CollectiveMmaINS1_35MainloopSm100TmaUmmaWarpSpecializedILi5ELi2ELi4ENS5_IJNS4_1CILi2EEESB_NSA_ILi1EEEEEEEENS5_IJNSA_ILi256EEENSA_ILi64EEESG_EEENS_12float_e5m2_tENS5_IJlSC_lEEESI_SJ_NS4_8TiledMMAINS4_8MMA_AtomIJNS4_10MMA_TraitsINS4_25SM100_MMA_F8F6F4_2x1SM_SSEJSI_SI_fSF_SG_NS4_17integral_constantINS4_4UMMA5MajorELSQ_0EEESR_NSO_INSP_7ScaleInELSS_0EEEST_EEEEEENS4_6LayoutINS5_IJSC_SC_SC_EEENS5_IJNSA_ILi0EEESY_SY_EEEEENS5_IJNS4_10UnderscoreES11_S11_EEEEENS4_28SM100_TMA_2SM_LOAD_MULTICASTENS4_14ComposedLayoutINS4_7SwizzleILi2ELi4ELi3EEENS4_18smem_ptr_flag_bitsILi8EEENSW_INS5_IJNSA_ILi8EEESG_EEENS5_IJSG_SC_EEEEEEEvNS4_8identityENS4_18SM100_TMA_2SM_LOADES1E_vS1F_EENS_8epilogue10collective18CollectiveEpilogueINS1I_23Sm100TmaWarpSpecializedILi1ELi1ELi64ELb0ELb0EEEJNS5_IJNSA_ILi128EEESG_SG_EEENS5_IJNSW_IS1N_SC_EENSW_ISG_SC_EEEEESI_SJ_SI_SJ_NS1I_6fusion15FusionCallbacksIS1M_NS1S_17LinearCombinationISI_fSI_fLNS_15FloatRoundStyleE2EEES1O_S1R_JEEENS4_5SM1004TMEM4LOAD26SM100_TMEM_LOAD_32dp32b64xENS4_13SM90_TMA_LOADES1E_NS4_39AutoVectorizingCopyWithAssumedAlignmentILi128EEENS4_14SM90_TMA_STOREES1E_S24_S24_EEEvvEEEEvNT_6ParamsE,(.L_x_152 - _ZN7cutlass13device_kernelINS_4gemm6kernel13GemmUniversalIN4cute5tupleIJiiiiEEENS1_10collective13CollectiveMmaINS1_35MainloopSm100TmaUmmaWarpSpecializedILi5ELi2ELi4ENS5_IJNS4_1CILi2EEESB_NSA_ILi1EEEEEEEENS5_IJNSA_ILi256EEENSA_ILi64EEESG_EEENS_12float_e5m2_tENS5_IJlSC_lEEESI_SJ_NS4_8TiledMMAINS4_8MMA_AtomIJNS4_10MMA_TraitsINS4_25SM100_MMA_F8F6F4_2x1SM_SSEJSI_SI_fSF_SG_NS4_17integral_constantINS4_4UMMA5MajorELSQ_0EEESR_NSO_INSP_7ScaleInELSS_0EEEST_EEEEEENS4_6LayoutINS5_IJSC_SC_SC_EEENS5_IJNSA_ILi0EEESY_SY_EEEEENS5_IJNS4_10UnderscoreES11_S11_EEEEENS4_28SM100_TMA_2SM_LOAD_MULTICASTENS4_14ComposedLayoutINS4_7SwizzleILi2ELi4ELi3EEENS4_18smem_ptr_flag_bitsILi8EEENSW_INS5_IJNSA_ILi8EEESG_EEENS5_IJSG_SC_EEEEEEEvNS4_8identityENS4_18SM100_TMA_2SM_LOADES1E_vS1F_EENS_8epilogue10collective18CollectiveEpilogueINS1I_23Sm100TmaWarpSpecializedILi1ELi1ELi64ELb0ELb0EEEJNS5_IJNSA_ILi128EEESG_SG_EEENS5_IJNSW_IS1N_SC_EENSW_ISG_SC_EEEEESI_SJ_SI_SJ_NS1I_6fusion15FusionCallbacksIS1M_NS1S_17LinearCombinationISI_fSI_fLNS_15FloatRoundStyleE2EEES1O_S1R_JEEENS4_5SM1004TMEM4LOAD26SM100_TMEM_LOAD_32dp32b64xENS4_13SM90_TMA_LOADES1E_NS4_39AutoVectorizingCopyWithAssumedAlignmentILi128EEENS4_14SM90_TMA_STOREES1E_S24_S24_EEEvvEEEEvNT_6ParamsE)
        .other          _ZN7cutlass13device_kernelINS_4gemm6kernel13GemmUniversalIN4cute5tupleIJiiiiEEENS1_10collective13CollectiveMmaINS1_35MainloopSm100TmaUmmaWarpSpecializedILi5ELi2ELi4ENS5_IJNS4_1CILi2EEESB_NSA_ILi1EEEEEEEENS5_IJNSA_ILi256EEENSA_ILi64EEESG_EEENS_12float_e5m2_tENS5_IJlSC_lEEESI_SJ_NS4_8TiledMMAINS4_8MMA_AtomIJNS4_10MMA_TraitsINS4_25SM100_MMA_F8F6F4_2x1SM_SSEJSI_SI_fSF_SG_NS4_17integral_constantINS4_4UMMA5MajorELSQ_0EEESR_NSO_INSP_7ScaleInELSS_0EEEST_EEEEEENS4_6LayoutINS5_IJSC_SC_SC_EEENS5_IJNSA_ILi0EEESY_SY_EEEEENS5_IJNS4_10UnderscoreES11_S11_EEEEENS4_28SM100_TMA_2SM_LOAD_MULTICASTENS4_14ComposedLayoutINS4_7SwizzleILi2ELi4ELi3EEENS4_18smem_ptr_flag_bitsILi8EEENSW_INS5_IJNSA_ILi8EEESG_EEENS5_IJSG_SC_EEEEEEEvNS4_8identityENS4_18SM100_TMA_2SM_LOADES1E_vS1F_EENS_8epilogue10collective18CollectiveEpilogueINS1I_23Sm100TmaWarpSpecializedILi1ELi1ELi64ELb0ELb0EEEJNS5_IJNSA_ILi128EEESG_SG_EEENS5_IJNSW_IS1N_SC_EENSW_ISG_SC_EEEEESI_SJ_SI_SJ_NS1I_6fusion15FusionCallbacksIS1M_NS1S_17LinearCombinationISI_fSI_fLNS_15FloatRoundStyleE2EEES1O_S1R_JEEENS4_5SM1004TMEM4LOAD26SM100_TMEM_LOAD_32dp32b64xENS4_13SM90_TMA_LOADES1E_NS4_39AutoVectorizingCopyWithAssumedAlignmentILi128EEENS4_14SM90_TMA_STOREES1E_S24_S24_EEEvvEEEEvNT_6ParamsE,@"STO_CUDA_ENTRY STV_DEFAULT"
_ZN7cutlass13device_kernelINS_4gemm6kernel13GemmUniversalIN4cute5tupleIJiiiiEEENS1_10collective13CollectiveMmaINS1_35MainloopSm100TmaUmmaWarpSpecializedILi5ELi2ELi4ENS5_IJNS4_1CILi2EEESB_NSA_ILi1EEEEEEEENS5_IJNSA_ILi256EEENSA_ILi64EEESG_EEENS_12float_e5m2_tENS5_IJlSC_lEEESI_SJ_NS4_8TiledMMAINS4_8MMA_AtomIJNS4_10MMA_TraitsINS4_25SM100_MMA_F8F6F4_2x1SM_SSEJSI_SI_fSF_SG_NS4_17integral_constantINS4_4UMMA5MajorELSQ_0EEESR_NSO_INSP_7ScaleInELSS_0EEEST_EEEEEENS4_6LayoutINS5_IJSC_SC_SC_EEENS5_IJNSA_ILi0EEESY_SY_EEEEENS5_IJNS4_10UnderscoreES11_S11_EEEEENS4_28SM100_TMA_2SM_LOAD_MULTICASTENS4_14ComposedLayoutINS4_7SwizzleILi2ELi4ELi3EEENS4_18smem_ptr_flag_bitsILi8EEENSW_INS5_IJNSA_ILi8EEESG_EEENS5_IJSG_SC_EEEEEEEvNS4_8identityENS4_18SM100_TMA_2SM_LOADES1E_vS1F_EENS_8epilogue10collective18CollectiveEpilogueINS1I_23Sm100TmaWarpSpecializedILi1ELi1ELi64ELb0ELb0EEEJNS5_IJNSA_ILi128EEESG_SG_EEENS5_IJNSW_IS1N_SC_EENSW_ISG_SC_EEEEESI_SJ_SI_SJ_NS1I_6fusion15FusionCallbacksIS1M_NS1S_17LinearCombinationISI_fSI_fLNS_15FloatRoundStyleE2EEES1O_S1R_JEEENS4_5SM1004TMEM4LOAD26SM100_TMEM_LOAD_32dp32b64xENS4_13SM90_TMA_LOADES1E_NS4_39AutoVectorizingCopyWithAssumedAlignmentILi128EEENS4_14SM90_TMA_STOREES1E_S24_S24_EEEvvEEEEvNT_6ParamsE:
[----:B------:R-:W1:Y:S01]  /*0000*/  LDC R1, c[0x0][0x37c] ;  /* 0x0000df00ff017b82 */ /* 0x000e620000000800 */
[----:B------:R-:W2:Y:S01]  /*0010*/  S2R R131, SR_TID.X ;  /* 0x0000000000837919 */ /* 0x000ea20000002100 */
[----:B------:R-:W3:Y:S06]  /*0020*/  LDCU.64 UR8, c[0x0][0x890] ;  /* 0x00011200ff0877ac */ /* 0x000eec0008000a00 */
[----:B------:R-:W4:Y:S01]  /*0030*/  S2UR UR4, SR_CgaCtaId ;  /* 0x00000000000479c3 */ /* 0x000f220000008800 */
[----:B------:R-:W-:Y:S02]  /*0040*/  PRMT R141, RZ, 0x7610, R141 ;  /* 0x00007610ff8d7816 */ /* 0x000fe4000000008d */
[----:B------:R-:W-:Y:S01]  /*0050*/  ELECT P1, URZ, PT ;  /* 0x0000000000ff782f */ /* 0x000fe20003820000 */
[----:B---3--:R-:W-:-:S04]  /*0060*/  UISETP.NE.U32.AND UP0, UPT, UR8, URZ, UPT ;  /* 0x000000ff0800728c */ /* 0x008fc8000bf05070 */
[----:B------:R-:W-:Y:S02]  /*0070*/  UISETP.NE.AND.EX UP0, UPT, UR9, URZ, UPT, UP0 ;  /* 0x000000ff0900728c */ /* 0x000fe4000bf05300 */
[----:B----4-:R-:W-:Y:S02]  /*0080*/  ULOP3.LUT UR33, UR4, 0x1, URZ, 0xc0, !UPT ;  /* 0x0000000104217892 */ /* 0x010fe4000f8ec0ff */
[----:B------:R-:W-:Y:S01]  /*0090*/  ULOP3.LUT UR35, UR4, 0x1, URZ, 0x3c, !UPT ;  /* 0x0000000104237892 */ /* 0x000fe2000f8e3cff */
[----:B--2---:R-:W-:-:S05]  /*00a0*/  SHF.R.U32.HI R142, RZ, 0x5, R131 ;  /* 0x00000005ff8e7819 */ /* 0x004fca0000011683 */
[----:B------:R-:W2:Y:S02]  /*00b0*/  SHFL.IDX PT, R0, R142, RZ, 0x1f ;  /* 0x00001fff8e007589 */ /* 0x000ea400000e0000 */
[----:B--2---:R-:W-:Y:S01]  /*00c0*/  R2UR UR13, R0 ;  /* 0x00000000000d72ca */ /* 0x004fe200000e0000 */
[----:B-1----:R-:W-:-:S14]  /*00d0*/  BRA.U UP0, `(.L_x_0) ;  /* 0x0000000100307547 */ /* 0x002fdc000b800000 */
[----:B------:R-:W1:Y:S02]  /*00e0*/  LDCU.64 UR4, c[0x0][0x888] ;  /* 0x00011100ff0477ac */ /* 0x000e640008000a00 */
[----:B-1----:R-:W-:-:S04]  /*00f0*/  UISETP.NE.U32.AND UP0, UPT, UR4, URZ, UPT ;  /* 0x000000ff0400728c */ /* 0x002fc8000bf05070 */
[----:B------:R-:W-:-:S09]  /*0100*/  UISETP.NE.AND.EX UP0, UPT, UR5, URZ, UPT, UP0 ;  /* 0x000000ff0500728c */ /* 0x000fd2000bf05300 */
[----:B------:R-:W-:Y:S05]  /*0110*/  BRA.U !UP0, `(.L_x_1) ;  /* 0x0000000108147547 */ /* 0x000fea000b800000 */
[----:B------:R-:W1:Y:S01]  /*0120*/  LDC.64 R2, c[0x0][0x888] ;  /* 0x00022200ff027b82 */ /* 0x000e620000000a00 */
[----:B------:R-:W1:Y:S02]  /*0130*/  LDCU.64 UR4, c[0x0][0x358] ;  /* 0x00006b00ff0477ac */ /* 0x000e640008000a00 */
[----:B-1----:R1:W5:Y:S01]  /*0140*/  LDG.E R71, desc[UR4][R2.64] ;  /* 0x0000000402477981 */ /* 0x002362000c1e1900 */
[----:B------:R-:W-:Y:S01]  /*0150*/  HFMA2 R141, -RZ, RZ, 0, 5.9604644775390625e-08 ;  /* 0x00000001ff8d7431 */ /* 0x000fe200000001ff */
[----:B------:R-:W-:Y:S05]  /*0160*/  BRA `(.L_x_0) ;  /* 0x00000000000c7947 */ /* 0x000fea0003800000 */
.L_x_1:
[----:B------:R-:W1:Y:S01]  /*0170*/  LDCU UR4, c[0x0][0x880] ;  /* 0x00011000ff0477ac */ /* 0x000e620008000800 */
[----:B------:R-:W-:Y:S01]  /*0180*/  HFMA2 R141, -RZ, RZ, 0, 5.9604644775390625e-08 ;  /* 0x00000001ff8d7431 */ /* 0x000fe200000001ff */
[----:B-1----:R-:W-:-:S07]  /*0190*/  MOV R71, UR4 ;  /* 0x0000000400477c02 */ /* 0x002fce0008000f00 */
.L_x_0:
[----:B------:R-:W2:Y:S02]  /*01a0*/  LDCU.64 UR4, c[0x0][0x8b0] ;  /* 0x00011600ff0477ac */ /* 0x000ea40008000a00 */
[----:B--2---:R-:W-:-:S04]  /*01b0*/  UISETP.NE.U32.AND UP0, UPT, UR4, URZ, UPT ;  /* 0x000000ff0400728c */ /* 0x004fc8000bf05070 */
[----:B------:R-:W-:-:S09]  /*01c0*/  UISETP.NE.AND.EX UP0, UPT, UR5, URZ, UPT, UP0 ;  /* 0x000000ff0500728c */ /* 0x000fd2000bf05300 */
[----:B------:R-:W-:Y:S05]  /*01d0*/  BRA.U UP0, `(.L_x_2) ;  /* 0x0000000100287547 */ /* 0x000fea000b800000 */
[----:B------:R-:W2:Y:S02]  /*01e0*/  LDCU.64 UR4, c[0x0][0x8a8] ;  /* 0x00011500ff0477ac */ /* 0x000ea40008000a00 */
[----:B--2---:R-:W-:-:S04]  /*01f0*/  UISETP.NE.U32.AND UP0, UPT, UR4, URZ, UPT ;  /* 0x000000ff0400728c */ /* 0x004fc8000bf05070 */
[----:B------:R-:W-:-:S09]  /*0200*/  UISETP.NE.AND.EX UP0, UPT, UR5, URZ, UPT, UP0 ;  /* 0x000000ff0500728c */ /* 0x000fd2000bf05300 */
[----:B------:R-:W-:Y:S05]  /*0210*/  BRA.U !UP0, `(.L_x_3) ;  /* 0x0000000108107547 */ /* 0x000fea000b800000 */
[----:B-1----:R-:W1:Y:S01]  /*0220*/  LDC.64 R2, c[0x0][0x8a8] ;  /* 0x00022a00ff027b82 */ /* 0x002e620000000a00 */
[----:B------:R-:W1:Y:S02]  /*0230*/  LDCU.64 UR4, c[0x0][0x358] ;  /* 0x00006b00ff0477ac */ /* 0x000e640008000a00 */
[----:B-1----:R2:W5:Y:S01]  /*0240*/  LDG.E R70, desc[UR4][R2.64] ;  /* 0x0000000402467981 */ /* 0x002562000c1e1900 */
[----:B------:R-:W-:Y:S05]  /*0250*/  BRA `(.L_x_2) ;  /* 0x0000000000087947 */ /* 0x000fea0003800000 */
.L_x_3:
[----:B------:R-:W2:Y:S02]  /*0260*/  LDCU UR4, c[0x0][0x8a0] ;  /* 0x00011400ff0477ac */ /* 0x000ea40008000800 */
[----:B--2---:R-:W-:Y:S02]  /*0270*/  MOV R70, UR4 ;  /* 0x0000000400467c02 */ /* 0x004fe40008000f00 */
.L_x_2:
[----:B------:R-:W-:Y:S01]  /*0280*/  IMAD.U32 R0, RZ, RZ, UR13 ;  /* 0x0000000dff007e24 */ /* 0x000fe2000f8e00ff */
[----:B------:R-:W-:Y:S04]  /*0290*/  BSSY.RECONVERGENT B0, `(.L_x_4) ;  /* 0x000000c000007945 */ /* 0x000fe80003800200 */
[C---:B------:R-:W-:Y:S02]  /*02a0*/  ISETP.NE.OR P2, PT, R0.reuse, 0x1, !P1 ;  /* 0x000000010000780c */ /* 0x040fe40004f45670 */
[----:B------:R-:W-:-:S11]  /*02b0*/  ISETP.NE.OR P0, PT, R0, 0x3, !P1 ;  /* 0x000000030000780c */ /* 0x000fd60004f05670 */
[----:B------:R-:W-:Y:S05]  /*02c0*/  @P2 BRA `(.L_x_5) ;  /* 0x0000000000202947 */ /* 0x000fea0003800000 */
[----:B------:R-:W3:Y:S02]  /*02d0*/  LDCU.64 UR4, c[0x0][0x348] ;  /* 0x00006900ff0477ac */ /* 0x000ee40008000a00 */
[----:B---3--:R-:W-:Y:S02]  /*02e0*/  UIADD3 UR6, UP1, UPT, UR4, 0x80, URZ ;  /* 0x0000008004067890 */ /* 0x008fe4000ff3e0ff */
[----:B------:R-:W-:Y:S02]  /*02f0*/  UIADD3 UR4, UP0, UPT, UR4, 0x180, URZ ;  /* 0x0000018004047890 */ /* 0x000fe4000ff1e0ff */
[----:B------:R-:W-:Y:S02]  /*0300*/  UIADD3.X UR7, UPT, UPT, URZ, UR5, URZ, UP1, !UPT ;  /* 0x00000005ff077290 */ /* 0x000fe40008ffe4ff */
[----:B------:R-:W-:-:S07]  /*0310*/  UIADD3.X UR5, UPT, UPT, URZ, UR5, URZ, UP0, !UPT ;  /* 0x00000005ff057290 */ /* 0x000fce00087fe4ff */
[----:B------:R3:W-:Y:S02]  /*0320*/  UTMACCTL.PF [UR6] ;  /* 0x00000000060079b9 */ /* 0x0007e40008040000 */
[----:B------:R3:W-:Y:S02]  /*0330*/  UTMACCTL.PF [UR4] ;  /* 0x00000000040079b9 */ /* 0x0007e40008040000 */
[----:B---3--:R-:W-:Y:S01]  /*0340*/  NOP ;  /* 0x0000000000007918 */ /* 0x008fe20000000000 */
.L_x_5:
[----:B------:R-:W-:Y:S05]  /*0350*/  BSYNC.RECONVERGENT B0 ;  /* 0x0000000000007941 */ /* 0x000fea0003800200 */
.L_x_4:
[----:B------:R-:W-:Y:S04]  /*0360*/  BSSY.RECONVERGENT B0, `(.L_x_6) ;  /* 0x000000a000007945 */ /* 0x000fe80003800200 */
        /* <DEDUP_REMOVED lines=9> */
.L_x_7:
[----:B------:R-:W-:Y:S05]  /*0400*/  BSYNC.RECONVERGENT B0 ;  /* 0x0000000000007941 */ /* 0x000fea0003800200 */
.L_x_6:
[----:B------:R-:W3:Y:S01]  /*0410*/  LDCU.64 UR4, c[0x0][0x888] ;  /* 0x00011100ff0477ac */ /* 0x000ee20008000a00 */
[----:B------:R-:W-:Y:S02]  /*0420*/  UISETP.EQ.U32.AND UP1, UPT, UR8, URZ, UPT ;  /* 0x000000ff0800728c */ /* 0x000fe4000bf22070 */
[----:B------:R-:W-:Y:S02]  /*0430*/  UPLOP3.LUT UP3, UPT, UPT, UPT, UPT, 0x80, 0x8 ;  /* 0x000000000008789c */ /* 0x000fe40003f6f070 */
[----:B---3--:R-:W-:-:S04]  /*0440*/  UISETP.NE.U32.AND UP0, UPT, UR4, URZ, UPT ;  /* 0x000000ff0400728c */ /* 0x008fc8000bf05070 */
[----:B------:R-:W-:-:S04]  /*0450*/  UISETP.NE.AND.EX UP0, UPT, UR5, URZ, UPT, UP0 ;  /* 0x000000ff0500728c */ /* 0x000fc8000bf05300 */
[----:B------:R-:W-:-:S04]  /*0460*/  UISETP.EQ.OR.EX UP2, UPT, UR9, URZ, !UP0, UP1 ;  /* 0x000000ff0900728c */ /* 0x000fc8000c742710 */
[----:B------:R-:W-:-:S05]  /*0470*/  UP2UR UR60, UPR, URZ, 0x4 ;  /* 0x00000004ff3c7883 */ /* 0x000fca0008000000 */
[----:B------:R-:W-:Y:S07]  /*0480*/  BRA.U !UP2, `(.L_x_8) ;  /* 0x000000010a207547 */ /* 0x000fee000b800000 */
[----:B------:R-:W-:Y:S01]  /*0490*/  UISETP.NE.U32.AND UP1, UPT, UR8, URZ, UPT ;  /* 0x000000ff0800728c */ /* 0x000fe2000bf25070 */
[----:B-----5:R-:W-:Y:S01]  /*04a0*/  FSETP.NEU.AND P0, PT, R71, RZ, PT ;  /* 0x000000ff4700720b */ /* 0x020fe20003f0d000 */
[----:B------:R-:W-:Y:S02]  /*04b0*/  USEL UR4, URZ, 0xffffffff, UP0 ;  /* 0xffffffffff047887 */ /* 0x000fe40008000000 */
[----:B------:R-:W-:-:S10]  /*04c0*/  UISETP.NE.AND.EX UP1, UPT, UR9, URZ, UPT, UP1 ;  /* 0x000000ff0900728c */ /* 0x000fd4000bf25310 */
[----:B------:R-:W-:Y:S01]  /*04d0*/  VOTEU.ANY UP0, P0 ;  /* 0x0000000000ff7886 */ /* 0x000fe20000000100 */
[----:B------:R-:W-:-:S04]  /*04e0*/  @!UP1 USEL UR4, URZ, 0xffffffff, UP0 ;  /* 0xffffffffff049887 */ /* 0x000fc80008000000 */
[----:B------:R-:W-:-:S04]  /*04f0*/  ULOP3.LUT UR4, UR4, 0x1, URZ, 0xc0, !UPT ;  /* 0x0000000104047892 */ /* 0x000fc8000f8ec0ff */
[----:B------:R-:W-:-:S11]  /*0500*/  UISETP.NE.U32.AND UP3, UPT, UR4, 0x1, UPT ;  /* 0x000000010400788c */ /* 0x000fd6000bf65070 */
.L_x_8:
[----:B------:R-:W3:Y:S01]  /*0510*/  SHFL.IDX PT, R0, R142, RZ, 0x1f ;  /* 0x00001fff8e007589 */ /* 0x000ee200000e0000 */
[----:B------:R-:W-:-:S04]  /*0520*/  UISETP.NE.AND UP0, UPT, UR13, 0x2, UPT ;  /* 0x000000020d00788c */ /* 0x000fc8000bf05270 */
[----:B------:R-:W-:Y:S02]  /*0530*/  UISETP.EQ.AND UP1, UPT, UR33, URZ, !UP0 ;  /* 0x000000ff2100728c */ /* 0x000fe4000c722270 */
[----:B------:R-:W-:-:S04]  /*0540*/  USEL UR34, URZ, 0x1, UP0 ;  /* 0x00000001ff227887 */ /* 0x000fc80008000000 */
[----:B------:R-:W-:Y:S02]  /*0550*/  PLOP3.LUT P3, PT, P1, PT, UP1, 0x80, 0x8 ;  /* 0x000000000008781c */ /* 0x000fe40000f6f018 */
[----:B---3--:R-:W-:-:S13]  /*0560*/  ISETP.NE.AND P0, PT, R0, RZ, PT ;  /* 0x000000ff0000720c */ /* 0x008fda0003f05270 */
[----:B------:R-:W-:Y:S05]  /*0570*/  @P0 BRA `(.L_x_9) ;  /* 0x0000000000600947 */ /* 0x000fea0003800000 */
[----:B------:R-:W3:Y:S01]  /*0580*/  S2UR UR5, SR_CgaCtaId ;  /* 0x00000000000579c3 */ /* 0x000ee20000008800 */
[----:B------:R-:W-:Y:S01]  /*0590*/  UMOV UR4, 0x400 ;  /* 0x0000040000047882 */ /* 0x000fe20000000000 */
[----:B------:R-:W-:Y:S01]  /*05a0*/  UMOV UR8, 0x1 ;  /* 0x0000000100087882 */ /* 0x000fe20000000000 */
[----:B------:R-:W-:Y:S01]  /*05b0*/  UMOV UR6, 0x2 ;  /* 0x0000000200067882 */ /* 0x000fe20000000000 */
[----:B------:R-:W-:-:S04]  /*05c0*/  UIADD3 UR8, UPT, UPT, -UR8, 0x100000, URZ ;  /* 0x0010000008087890 */ /* 0x000fc8000fffe1ff */
[----:B------:R-:W-:Y:S02]  /*05d0*/  USHF.L.U32 UR9, UR8, 0xb, URZ ;  /* 0x0000000b08097899 */ /* 0x000fe400080006ff */
[----:B------:R-:W-:Y:S02]  /*05e0*/  USHF.L.U32 UR8, UR8, 0x1, URZ ;  /* 0x0000000108087899 */ /* 0x000fe400080006ff */
[----:B------:R-:W-:-:S04]  /*05f0*/  UIADD3 UR6, UPT, UPT, -UR6, 0x100000, URZ ;  /* 0x0010000006067890 */ /* 0x000fc8000fffe1ff */
[----:B------:R-:W-:Y:S02]  /*0600*/  USHF.L.U32 UR7, UR6, 0xb, URZ ;  /* 0x0000000b06077899 */ /* 0x000fe400080006ff */
[----:B------:R-:W-:Y:S01]  /*0610*/  USHF.L.U32 UR6, UR6, 0x1, URZ ;  /* 0x0000000106067899 */ /* 0x000fe200080006ff */
[----:B------:R-:W-:Y:S01]  /*0620*/  ELECT P0, URZ, PT ;  /* 0x0000000000ff782f */ /* 0x000fe20003800000 */
[----:B---3--:R-:W-:Y:S01]  /*0630*/  ULEA UR4, UR5, UR4, 0x18 ;  /* 0x0000000405047291 */ /* 0x008fe2000f8ec0ff */
[----:B------:R-:W3:Y:S11]  /*0640*/  FENCE.VIEW.ASYNC.S ;  /* 0x00000000000073c6 */ /* 0x000ef60000000000 */
[----:B---3--:R3:W4:Y:S01]  /*0650*/  SYNCS.EXCH.64 URZ, [UR4], UR8 ;  /* 0x0000000804ff75b2 */ /* 0x0087220008000100 */
[----:B------:R3:W1:Y:S01]  /*0660*/  SYNCS.EXCH.64 URZ, [UR4+0x28], UR6 ;  /* 0x0000280604ff75b2 */ /* 0x0006620008000100 */
        /* <DEDUP_REMOVED lines=8> */
[----:B------:R-:W-:Y:S01]  /*06f0*/  NOP ;  /* 0x0000000000007918 */ /* 0x000fe20000000000 */
.L_x_9:
[----:B------:R-:W2:Y:S01]  /*0700*/  SHFL.IDX PT, R0, R142, RZ, 0x1f ;  /* 0x00001fff8e007589 */ /* 0x000ea200000e0000 */
[----:B------:R-:W-:Y:S01]  /*0710*/  NOP ;  /* 0x0000000000007918 */ /* 0x000fe20000000000 */
[----:B--2---:R-:W-:-:S13]  /*0720*/  ISETP.NE.AND P0, PT, R0, 0x1, PT ;  /* 0x000000010000780c */ /* 0x004fda0003f05270 */
[----:B------:R-:W-:Y:S05]  /*0730*/  @P0 BRA `(.L_x_10) ;  /* 0x0000000000400947 */ /* 0x000fea0003800000 */
[----:B------:R-:W2:Y:S01]  /*0740*/  S2UR UR5, SR_CgaCtaId ;  /* 0x00000000000579c3 */ /* 0x000ea20000008800 */
[----:B---3--:R-:W-:Y:S01]  /*0750*/  UMOV UR4, 0x400 ;  /* 0x0000040000047882 */ /* 0x008fe20000000000 */
        /* <DEDUP_REMOVED lines=9> */
[----:B--2---:R-:W-:Y:S01]  /*07f0*/  ULEA UR4, UR5, UR4, 0x18 ;  /* 0x0000000405047291 */ /* 0x004fe2000f8ec0ff */
[----:B------:R-:W2:Y:S11]  /*0800*/  FENCE.VIEW.ASYNC.S ;  /* 0x00000000000073c6 */ /* 0x000eb60000000000 */
[----:B--2---:R2:W3:Y:S01]  /*0810*/  SYNCS.EXCH.64 URZ, [UR4+0x50], UR8 ;  /* 0x0000500804ff75b2 */ /* 0x0044e20008000100 */
[----:B------:R2:W1:Y:S01]  /*0820*/  SYNCS.EXCH.64 URZ, [UR4+0x58], UR6 ;  /* 0x0000580604ff75b2 */ /* 0x0004620008000100 */
[----:B------:R-:W-:Y:S01]  /*0830*/  NOP ;  /* 0x0000000000007918 */ /* 0x000fe20000000000 */
.L_x_10:
[----:B------:R-:W4:Y:S01]  /*0840*/  SHFL.IDX PT, R0, R142, RZ, 0x1f ;  /* 0x00001fff8e007589 */ /* 0x000f2200000e0000 */
[----:B------:R-:W-:Y:S01]  /*0850*/  NOP ;  /* 0x0000000000007918 */ /* 0x000fe20000000000 */
[----:B----4-:R-:W-:-:S13]  /*0860*/  ISETP.NE.AND P0, PT, R0, 0x3, PT ;  /* 0x000000030000780c */ /* 0x010fda0003f05270 */
[----:B------:R-:W-:Y:S05]  /*0870*/  @P0 BRA `(.L_x_11) ;  /* 0x0000000000300947 */ /* 0x000fea0003800000 */
[----:B------:R-:W4:Y:S01]  /*0880*/  S2UR UR5, SR_CgaCtaId ;  /* 0x00000000000579c3 */ /* 0x000f220000008800 */
[----:B--23--:R-:W-:Y:S01]  /*0890*/  UMOV UR6, 0x400 ;  /* 0x0000040000067882 */ /* 0x00cfe20000000000 */
[----:B------:R-:W-:Y:S01]  /*08a0*/  UMOV UR4, 0x20 ;  /* 0x0000002000047882 */ /* 0x000fe20000000000 */
[----:B------:R-:W-:Y:S01]  /*08b0*/  ELECT P0, URZ, PT ;  /* 0x0000000000ff782f */ /* 0x000fe20003800000 */
[----:B----4-:R-:W-:Y:S02]  /*08c0*/  ULEA UR6, UR5, UR6, 0x18 ;  /* 0x0000000605067291 */ /* 0x010fe4000f8ec0ff */
[----:B------:R-:W-:-:S04]  /*08d0*/  UIADD3 UR4, UPT, UPT, -UR4, 0x100000, URZ ;  /* 0x0010000004047890 */ /* 0x000fc8000fffe1ff */
[----:B------:R-:W-:Y:S02]  /*08e0*/  USHF.L.U32 UR5, UR4, 0xb, URZ ;  /* 0x0000000b04057899 */ /* 0x000fe400080006ff */
[----:B------:R-:W-:Y:S01]  /*08f0*/  USHF.L.U32 UR4, UR4, 0x1, URZ ;  /* 0x0000000104047899 */ /* 0x000fe200080006ff */
[----:B------:R-:W2:Y:S11]  /*0900*/  FENCE.VIEW.ASYNC.S ;  /* 0x00000000000073c6 */ /* 0x000eb60000000000 */
[----:B--2---:R4:W2:Y:S01]  /*0910*/  SYNCS.EXCH.64 URZ, [UR6+0x60], UR4 ;  /* 0x0000600406ff75b2 */ /* 0x0048a20008000100 */
[----:B------:R4:W3:Y:S02]  /*0920*/  SYNCS.EXCH.64 URZ, [UR6+0x68], UR4 ;  /* 0x0000680406ff75b2 */ /* 0x0008e40008000100 */
[----:B----4-:R-:W-:Y:S01]  /*0930*/  NOP ;  /* 0x0000000000007918 */ /* 0x010fe20000000000 */
.L_x_11:
[----:B------:R-:W4:Y:S01]  /*0940*/  SHFL.IDX PT, R0, R142, RZ, 0x1f ;  /* 0x00001fff8e007589 */ /* 0x000f2200000e0000 */
[----:B------:R-:W-:Y:S01]  /*0950*/  NOP ;  /* 0x0000000000007918 */ /* 0x000fe20000000000 */
[----:B----4-:R-:W-:-:S13]  /*0960*/  ISETP.NE.AND P0, PT, R0, 0x4, PT ;  /* 0x000000040000780c */ /* 0x010fda0003f05270 */
[----:B------:R-:W-:Y:S05]  /*0970*/  @P0 BRA `(.L_x_12) ;  /* 0x00000000004c0947 */ /* 0x000fea0003800000 */
[----:B------:R-:W4:Y:S01]  /*0980*/  S2UR UR5, SR_CgaCtaId ;  /* 0x00000000000579c3 */ /* 0x000f220000008800 */
[----:B--23--:R-:W-:Y:S01]  /*0990*/  UMOV UR4, 0x3a0 ;  /* 0x000003a000047882 */ /* 0x00cfe20000000000 */
[----:B------:R-:W-:Y:S01]  /*09a0*/  UMOV UR6, 0x400 ;  /* 0x0000040000067882 */ /* 0x000fe20000000000 */
[----:B------:R-:W-:Y:S01]  /*09b0*/  USEL UR4, UR4, 0x320, UP3 ;  /* 0x0000032004047887 */ /* 0x000fe20009800000 */
[----:B------:R-:W-:Y:S01]  /*09c0*/  UMOV UR8, 0x1 ;  /* 0x0000000100087882 */ /* 0x000fe20000000000 */
[----:B------:R-:W-:Y:S01]  /*09d0*/  ELECT P0, URZ, PT ;  /* 0x0000000000ff782f */ /* 0x000fe20003800000 */
[----:B------:R-:W-:-:S04]  /*09e0*/  UIADD3 UR8, UPT, UPT, -UR8, 0x100000, URZ ;  /* 0x0010000008087890 */ /* 0x000fc8000fffe1ff */
[----:B------:R-:W-:Y:S02]  /*09f0*/  USHF.L.U32 UR9, UR8, 0xb, URZ ;  /* 0x0000000b08097899 */ /* 0x000fe400080006ff */
[----:B------:R-:W-:Y:S02]  /*0a00*/  USHF.L.U32 UR8, UR8, 0x1, URZ ;  /* 0x0000000108087899 */ /* 0x000fe400080006ff */
[----:B----4-:R-:W-:Y:S02]  /*0a10*/  ULEA UR6, UR5, UR6, 0x18 ;  /* 0x0000000605067291 */ /* 0x010fe4000f8ec0ff */
[----:B------:R-:W-:-:S04]  /*0a20*/  UIADD3 UR4, UPT, UPT, -UR4, 0x100000, URZ ;  /* 0x0010000004047890 */ /* 0x000fc8000fffe1ff */
[----:B------:R-:W-:Y:S02]  /*0a30*/  USHF.L.U32 UR5, UR4, 0xb, URZ ;  /* 0x0000000b04057899 */ /* 0x000fe400080006ff */
[----:B------:R-:W-:Y:S01]  /*0a40*/  USHF.L.U32 UR4, UR4, 0x1, URZ ;  /* 0x0000000104047899 */ /* 0x000fe200080006ff */
[----:B------:R-:W2:Y:S03]  /*0a50*/  FENCE.VIEW.ASYNC.S ;  /* 0x00000000000073c6 */ /* 0x000ea60000000000 */
[----:B--2---:R4:W2:Y:S08]  /*0a60*/  SYNCS.EXCH.64 URZ, [UR6+0x70], UR8 ;  /* 0x0000700806ff75b2 */ /* 0x0048b00008000100 */
[----:B------:R4:W3:Y:S01]  /*0a70*/  SYNCS.EXCH.64 URZ, [UR6+0x80], UR4 ;  /* 0x0000800406ff75b2 */ /* 0x0008e20008000100 */
[----:B------:R4:W1:Y:S01]  /*0a80*/  SYNCS.EXCH.64 URZ, [UR6+0x78], UR8 ;  /* 0x0000780806ff75b2 */ /* 0x0008620008000100 */
[----:B------:R4:W1:Y:S02]  /*0a90*/  SYNCS.EXCH.64 URZ, [UR6+0x88], UR4 ;  /* 0x0000880406ff75b2 */ /* 0x0008640008000100 */
[----:B----4-:R-:W-:Y:S01]  /*0aa0*/  NOP ;  /* 0x0000000000007918 */ /* 0x010fe20000000000 */
.L_x_12:
[----:B------:R-:W4:Y:S01]  /*0ab0*/  SHFL.IDX PT, R0, R142, RZ, 0x1f ;  /* 0x00001fff8e007589 */ /* 0x000f2200000e0000 */
[----:B------:R-:W-:Y:S01]  /*0ac0*/  NOP ;  /* 0x0000000000007918 */ /* 0x000fe20000000000 */
[----:B----4-:R-:W-:-:S13]  /*0ad0*/  ISETP.NE.AND P0, PT, R0, 0x5, PT ;  /* 0x000000050000780c */ /* 0x010fda0003f05270 */
[----:B------:R-:W-:Y:S05]  /*0ae0*/  @P0 BRA `(.L_x_13) ;  /* 0x0000000000580947 */ /* 0x000fea0003800000 */
[----:B------:R-:W4:Y:S01]  /*0af0*/  S2UR UR5, SR_CgaCtaId ;  /* 0x00000000000579c3 */ /* 0x000f220000008800 */
[----:B--23--:R-:W-:Y:S01]  /*0b00*/  UMOV UR4, 0x400 ;  /* 0x0000040000047882 */ /* 0x00cfe20000000000 */
        /* <DEDUP_REMOVED lines=9> */
[----:B----4-:R-:W-:Y:S01]  /*0ba0*/  ULEA UR4, UR5, UR4, 0x18 ;  /* 0x0000000405047291 */ /* 0x010fe2000f8ec0ff */
[----:B------:R-:W2:Y:S11]  /*0bb0*/  FENCE.VIEW.ASYNC.S ;  /* 0x00000000000073c6 */ /* 0x000eb60000000000 */
[----:B--2---:R4:W2:Y:S01]  /*0bc0*/  SYNCS.EXCH.64 URZ, [UR4+0x90], UR6 ;  /* 0x0000900604ff75b2 */ /* 0x0048a20008000100 */
[----:B------:R4:W3:Y:S01]  /*0bd0*/  SYNCS.EXCH.64 URZ, [UR4+0xb0], UR8 ;  /* 0x0000b00804ff75b2 */ /* 0x0008e20008000100 */
[----:B------:R4:W1:Y:S01]  /*0be0*/  SYNCS.EXCH.64 URZ, [UR4+0x98], UR6 ;  /* 0x0000980604ff75b2 */ /* 0x0008620008000100 */
[----:B------:R4:W1:Y:S01]  /*0bf0*/  SYNCS.EXCH.64 URZ, [UR4+0xb8], UR8 ;  /* 0x0000b80804ff75b2 */ /* 0x0008620008000100 */
[----:B------:R4:W1:Y:S01]  /*0c00*/  SYNCS.EXCH.64 URZ, [UR4+0xa0], UR6 ;  /* 0x0000a00604ff75b2 */ /* 0x0008620008000100 */
[----:B------:R4:W1:Y:S01]  /*0c10*/  SYNCS.EXCH.64 URZ, [UR4+0xc0], UR8 ;  /* 0x0000c00804ff75b2 */ /* 0x0008620008000100 */
[----:B------:R4:W1:Y:S01]  /*0c20*/  SYNCS.EXCH.64 URZ, [UR4+0xa8], UR6 ;  /* 0x0000a80604ff75b2 */ /* 0x0008620008000100 */
[----:B------:R4:W1:Y:S02]  /*0c30*/  SYNCS.EXCH.64 URZ, [UR4+0xc8], UR8 ;  /* 0x0000c80804ff75b2 */ /* 0x0008640008000100 */
[----:B----4-:R-:W-:Y:S01]  /*0c40*/  NOP ;  /* 0x0000000000007918 */ /* 0x010fe20000000000 */
.L_x_13:
[----:B------:R-:W4:Y:S01]  /*0c50*/  SHFL.IDX PT, R0, R142, RZ, 0x1f ;  /* 0x00001fff8e007589 */ /* 0x000f2200000e0000 */
[----:B------:R-:W-:Y:S01]  /*0c60*/  ISETP.NE.OR P1, PT, RZ, UR13, !P1 ;  /* 0x0000000dff007c0c */ /* 0x000fe2000cf25670 */
[----:B------:R-:W-:Y:S01]  /*0c70*/  NOP ;  /* 0x0000000000007918 */ /* 0x000fe20000000000 */
[----:B----4-:R-:W-:-:S13]  /*0c80*/  ISETP.NE.AND P0, PT, R0, 0x3, PT ;  /* 0x000000030000780c */ /* 0x010fda0003f05270 */
[----:B------:R-:W-:Y:S05]  /*0c90*/  @P0 BRA `(.L_x_14) ;  /* 0x0000000000380947 */ /* 0x000fea0003800000 */
[----:B------:R-:W4:Y:S01]  /*0ca0*/  S2UR UR5, SR_CgaCtaId ;  /* 0x00000000000579c3 */ /* 0x000f220000008800 */
[----:B--23--:R-:W-:Y:S01]  /*0cb0*/  UMOV UR4, 0x400 ;  /* 0x0000040000047882 */ /* 0x00cfe20000000000 */
[----:B------:R-:W-:Y:S01]  /*0cc0*/  UMOV UR6, 0x20 ;  /* 0x0000002000067882 */ /* 0x000fe20000000000 */
[----:B------:R-:W-:Y:S01]  /*0cd0*/  ELECT P0, URZ, PT ;  /* 0x0000000000ff782f */ /* 0x000fe20003800000 */
[----:B------:R-:W-:-:S04]  /*0ce0*/  UIADD3 UR6, UPT, UPT, -UR6, 0x100000, URZ ;  /* 0x0010000006067890 */ /* 0x000fc8000fffe1ff */
[----:B------:R-:W-:Y:S02]  /*0cf0*/  USHF.L.U32 UR7, UR6, 0xb, URZ ;  /* 0x0000000b06077899 */ /* 0x000fe400080006ff */
[----:B------:R-:W-:Y:S02]  /*0d00*/  USHF.L.U32 UR6, UR6, 0x1, URZ ;  /* 0x0000000106067899 */ /* 0x000fe400080006ff */
[----:B----4-:R-:W-:Y:S01]  /*0d10*/  ULEA UR4, UR5, UR4, 0x18 ;  /* 0x0000000405047291 */ /* 0x010fe2000f8ec0ff */
[----:B------:R-:W2:Y:S11]  /*0d20*/  FENCE.VIEW.ASYNC.S ;  /* 0x00000000000073c6 */ /* 0x000eb60000000000 */
[----:B--2---:R4:W2:Y:S01]  /*0d30*/  SYNCS.EXCH.64 URZ, [UR4+0xd0], UR6 ;  /* 0x0000d00604ff75b2 */ /* 0x0048a20008000100 */
[----:B------:R4:W3:Y:S01]  /*0d40*/  SYNCS.EXCH.64 URZ, [UR4+0xe0], UR6 ;  /* 0x0000e00604ff75b2 */ /* 0x0008e20008000100 */
[----:B------:R4:W1:Y:S01]  /*0d50*/  SYNCS.EXCH.64 URZ, [UR4+0xd8], UR6 ;  /* 0x0000d80604ff75b2 */ /* 0x0008620008000100 */
[----:B------:R4:W1:Y:S02]  /*0d60*/  SYNCS.EXCH.64 URZ, [UR4+0xe8], UR6 ;  /* 0x0000e80604ff75b2 */ /* 0x0008640008000100 */
[----:B----4-:R-:W-:Y:S01]  /*0d70*/  NOP ;  /* 0x0000000000007918 */ /* 0x010fe20000000000 */
.L_x_14:
[----:B--23--:R-:W2:Y:S01]  /*0d80*/  S2UR UR7, SR_CgaCtaId ;  /* 0x00000000000779c3 */ /* 0x00cea20000008800 */
[----:B------:R-:W-:Y:S01]  /*0d90*/  VOTEU.ALL UP0, P1 ;  /* 0x0000000000ff7886 */ /* 0x000fe20000800000 */
[----:B------:R-:W-:Y:S01]  /*0da0*/  UMOV UR4, 0x20 ;  /* 0x0000002000047882 */ /* 0x000fe20000000000 */
[----:B------:R-:W-:Y:S01]  /*0db0*/  NOP ;  /* 0x0000000000007918 */ /* 0x000fe20000000000 */
[----:B------:R-:W-:Y:S01]  /*0dc0*/  LOP3.LUT R0, R131, 0x1f, RZ, 0xc0, !PT ;  /* 0x0000001f83007812 */ /* 0x000fe200078ec0ff */
[----:B------:R-:W-:Y:S01]  /*0dd0*/  UISETP.NE.AND UP4, UPT, UR13, URZ, UPT ;  /* 0x000000ff0d00728c */ /* 0x000fe2000bf85270 */
[----:B------:R-:W-:Y:S01]  /*0de0*/  @!UP0 UMOV UR6, 0x400 ;  /* 0x0000040000068882 */ /* 0x000fe20000000000 */
[----:B------:R-:W-:-:S04]  /*0df0*/  @!UP0 UIADD3 UR4, UPT, UPT, -UR4, 0x100000, URZ ;  /* 0x0010000004048890 */ /* 0x000fc8000fffe1ff */
[----:B------:R-:W-:Y:S02]  /*0e00*/  @!UP0 USHF.L.U32 UR5, UR4, 0xb, URZ ;  /* 0x0000000b04058899 */ /* 0x000fe400080006ff */
[----:B------:R-:W-:Y:S02]  /*0e10*/  @!UP0 USHF.L.U32 UR4, UR4, 0x1, URZ ;  /* 0x0000000104048899 */ /* 0x000fe400080006ff */
[----:B--2---:R-:W-:Y:S01]  /*0e20*/  @!UP0 ULEA UR6, UR7, UR6, 0x18 ;  /* 0x0000000607068291 */ /* 0x004fe2000f8ec0ff */
[----:B------:R-:W2:Y:S01]  /*0e30*/  LDCU UR7, c[0x0][0x36c] ;  /* 0x00006d80ff0777ac */ /* 0x000ea20008000800 */
[----:B------:R-:W-:Y:S01]  /*0e40*/  VOTEU.ALL UP0, P1 ;  /* 0x0000000000ff7886 */ /* 0x000fe20000800000 */
[----:B------:R-:W3:Y:S09]  /*0e50*/  FENCE.VIEW.ASYNC.S ;  /* 0x00000000000073c6 */ /* 0x000ef20000000000 */
[----:B---3--:R3:W4:Y:S01]  /*0e60*/  @!UP0 SYNCS.EXCH.64 URZ, [UR6+0xf0], UR4 ;  /* 0x0000f00406ff85b2 */ /* 0x0087220008000100 */
[----:B--2---:R-:W-:-:S09]  /*0e70*/  UISETP.EQ.U32.AND UP5, UPT, UR7, 0x1, UPT ;  /* 0x000000010700788c */ /* 0x004fd2000bfa2070 */
[----:B---3--:R-:W-:Y:S05]  /*0e80*/  BRA.U !UP5, `(.L_x_15) ;  /* 0x000000010d087547 */ /* 0x008fea000b800000 */
[----:B-1--4-:R-:W-:Y:S01]  /*0e90*/  UCGABAR_ARV ;  /* 0x00000000000079c7 */ /* 0x012fe20008000000 */
[----:B------:R-:W-:Y:S05]  /*0ea0*/  BRA `(.L_x_16) ;  /* 0x0000000000047947 */ /* 0x000fea0003800000 */
.L_x_15:
[----:B-1--4-:R-:W-:Y:S01]  /*0eb0*/  NOP ;  /* 0x0000000000007918 */ /* 0x012fe20000000000 */
.L_x_16:
[----:B------:R-:W1:Y:S01]  /*0ec0*/  S2UR UR19, SR_CTAID.X ;  /* 0x00000000001379c3 */ /* 0x000e620000002500 */
[----:B------:R-:W-:-:S05]  /*0ed0*/  CS2R.32 R3, SR_CgaSize ;  /* 0x0000000000037805 */ /* 0x000fca0000008a00 */
[----:B------:R-:W-:-:S05]  /*0ee0*/  IMAD R3, R3, -0xa0, RZ ;  /* 0xffffff6003037824 */ /* 0x000fca00078e02ff */
[----:B------:R-:W-:-:S14]  /*0ef0*/  R2UR UR5, R3 ;  /* 0x00000000030572ca */ /* 0x000fdc00000e0000 */
[----:B------:R-:W2:Y:S01]  /*0f00*/  LDCU UR5, c[0x0][UR5+0x2b0] ;  /* 0x00005600050577ac */ /* 0x000ea20008000800 */
[----:B------:R-:W-:-:S05]  /*0f10*/  CS2R.32 R3, SR_CgaSize ;  /* 0x0000000000037805 */ /* 0x000fca0000008a00 */
[----:B------:R-:W-:-:S05]  /*0f20*/  IMAD R3, R3, -0xa0, RZ ;  /* 0xffffff6003037824 */ /* 0x000fca00078e02ff */
[----:B------:R-:W-:-:S14]  /*0f30*/  R2UR UR4, R3 ;  /* 0x00000000030472ca */ /* 0x000fdc00000e0000 */
[----:B------:R-:W3:Y:S01]  /*0f40*/  LDCU UR4, c[0x0][UR4+0x2b4] ;  /* 0x00005680040477ac */ /* 0x000ee20008000800 */
[----:B------:R-:W4:Y:S01]  /*0f50*/  S2UR UR7, SR_CTAID.Y ;  /* 0x00000000000779c3 */ /* 0x000f220000002600 */
[----:B------:R-:W3:Y:S01]  /*0f60*/  LDCU UR18, c[0x0][0xb24] ;  /* 0x00016480ff1277ac */ /* 0x000ee20008000800 */
[----:B------:R-:W-:-:S05]  /*0f70*/  CS2R.32 R3, SR_CgaSize ;  /* 0x0000000000037805 */ /* 0x000fca0000008a00 */
[----:B------:R-:W-:-:S05]  /*0f80*/  IMAD R3, R3, -0xa0, RZ ;  /* 0xffffff6003037824 */ /* 0x000fca00078e02ff */
[----:B------:R-:W-:-:S14]  /*0f90*/  R2UR UR58, R3 ;  /* 0x00000000033a72ca */ /* 0x000fdc00000e0000 */
[----:B------:R-:W3:Y:S01]  /*0fa0*/  LDCU UR58, c[0x0][UR58+0x2a0] ;  /* 0x000054003a3a77ac */ /* 0x000ee20008000800 */
[----:B------:R-:W3:Y:S01]  /*0fb0*/  S2UR UR8, SR_CgaCtaId ;  /* 0x00000000000879c3 */ /* 0x000ee20000008800 */
[----:B------:R-:W-:-:S05]  /*0fc0*/  CS2R.32 R3, SR_CgaSize ;  /* 0x0000000000037805 */ /* 0x000fca0000008a00 */
[----:B------:R-:W-:-:S05]  /*0fd0*/  IMAD R3, R3, -0xa0, RZ ;  /* 0xffffff6003037824 */ /* 0x000fca00078e02ff */
[----:B------:R-:W-:-:S14]  /*0fe0*/  R2UR UR55, R3 ;  /* 0x00000000033772ca */ /* 0x000fdc00000e0000 */
[----:B------:R-:W3:Y:S01]  /*0ff0*/  LDCU UR55, c[0x0][UR55+0x2a4] ;  /* 0x00005480373777ac */ /* 0x000ee20008000800 */
[----:B------:R-:W-:Y:S01]  /*1000*/  UISETP.GT.U32.AND UP0, UPT, UR33, 0xffff, UPT ;  /* 0x0000ffff2100788c */ /* 0x000fe2000bf04070 */
[----:B------:R-:W-:Y:S01]  /*1010*/  UMOV UR27, 0x5 ;  /* 0x00000005001b7882 */ /* 0x000fe20000000000 */
[----:B-1----:R-:W-:Y:S01]  /*1020*/  I2FP.F32.U32 R3, UR19 ;  /* 0x0000001300037c45 */ /* 0x002fe20008201000 */
[----:B------:R-:W1:Y:S01]  /*1030*/  S2UR UR36, SR_CTAID.Z ;  /* 0x00000000002479c3 */ /* 0x000e620000002700 */
[----:B------:R-:W1:Y:S03]  /*1040*/  LDCU UR40, c[0x0][0xb24] ;  /* 0x00016480ff2877ac */ /* 0x000e660008000800 */
[----:B--2---:R-:W-:Y:S01]  /*1050*/  FMUL R3, R3, UR5 ;  /* 0x0000000503037c20 */ /* 0x004fe20008400000 */
[----:B------:R-:W-:Y:S01]  /*1060*/  USEL UR5, UR33, 0xffff, !UP0 ;  /* 0x0000ffff21057887 */ /* 0x000fe2000c000000 */
[----:B----4-:R-:W-:Y:S01]  /*1070*/  I2FP.F32.U32 R2, UR7 ;  /* 0x0000000700027c45 */ /* 0x010fe20008201000 */
[----:B------:R-:W2:Y:S03]  /*1080*/  LDCU UR26, c[0x0][0xb30] ;  /* 0x00016600ff1a77ac */ /* 0x000ea60008000800 */
[----:B------:R-:W4:Y:S01]  /*1090*/  F2I.U32.TRUNC.NTZ R3, R3 ;  /* 0x0000000300037305 */ /* 0x000f22000020f000 */
[----:B---3--:R-:W-:Y:S01]  /*10a0*/  FMUL R2, R2, UR4 ;  /* 0x0000000402027c20 */ /* 0x008fe20008400000 */
[----:B------:R-:W-:-:S02]  /*10b0*/  ULOP3.LUT UR24, UR5, 0xffff, URZ, 0xc0, !UPT ;  /* 0x0000ffff05187892 */ /* 0x000fc4000f8ec0ff */
[----:B------:R-:W-:Y:S02]  /*10c0*/  USHF.L.U32 UR28, UR8, 0xb, URZ ;  /* 0x0000000b081c7899 */ /* 0x000fe400080006ff */
[----:B------:R-:W-:Y:S02]  /*10d0*/  UISETP.GE.AND UP2, UPT, UR18, 0x1, UPT ;  /* 0x000000011200788c */ /* 0x000fe4000bf46270 */
[----:B------:R-:W3:Y:S01]  /*10e0*/  F2I.U32.TRUNC.NTZ R2, R2 ;  /* 0x0000000200027305 */ /* 0x000ee2000020f000 */
[----:B------:R-:W-:Y:S01]  /*10f0*/  UMOV UR45, UR7 ;  /* 0x00000007002d7c82 */ /* 0x000fe20008000000 */
[----:B------:R-:W-:Y:S01]  /*1100*/  UMOV UR46, UR19 ;  /* 0x00000013002e7c82 */ /* 0x000fe20008000000 */
[----:B----4-:R-:W-:Y:S02]  /*1110*/  R2UR UR4, R3 ;  /* 0x00000000030472ca */ /* 0x010fe400000e0000 */
[----:B------:R-:W-:Y:S02]  /*1120*/  PRMT R3, RZ, 0x7610, R3 ;  /* 0x00007610ff037816 */ /* 0x000fe40000000003 */
[----:B---3--:R-:W-:-:S02]  /*1130*/  R2UR UR6, R2 ;  /* 0x00000000020672ca */ /* 0x008fc400000e0000 */
[----:B------:R-:W-:-:S07]  /*1140*/  PRMT R2, RZ, 0x7610, R2 ;  /* 0x00007610ff027816 */ /* 0x000fce0000000002 */
[----:B------:R-:W-:-:S04]  /*1150*/  UIADD3 UR5, UPT, UPT, -UR4, URZ, URZ ;  /* 0x000000ff04057290 */ /* 0x000fc8000fffe1ff */
[----:B------:R-:W-:Y:S02]  /*1160*/  UIMAD UR58, UR58, UR5, UR19 ;  /* 0x000000053a3a72a4 */ /* 0x000fe4000f8e0213 */
[----:B------:R-:W-:-:S04]  /*1170*/  UIADD3 UR4, UPT, UPT, -UR6, URZ, URZ ;  /* 0x000000ff06047290 */ /* 0x000fc8000fffe1ff */
[----:B------:R-:W-:Y:S01]  /*1180*/  UIMAD UR55, UR55, UR4, UR7 ;  /* 0x00000004373772a4 */ /* 0x000fe2000f8e0207 */
[----:B-12---:R-:W-:Y:S11]  /*1190*/  BRA.U UP4, `(.L_x_17) ;  /* 0x00000001043c7547 */ /* 0x006ff6000b800000 */
[----:B------:R-:W-:Y:S02]  /*11a0*/  UISETP.GT.U32.AND UP0, UPT, UR58, 0x1, UPT ;  /* 0x000000013a00788c */ /* 0x000fe4000bf04070 */
[----:B------:R-:W-:Y:S02]  /*11b0*/  ULOP3.LUT UR4, UR58, 0xfffffffe, URZ, 0xc0, !UPT ;  /* 0xfffffffe3a047892 */ /* 0x000fe4000f8ec0ff */
[----:B------:R-:W-:Y:S02]  /*11c0*/  UISETP.NE.AND UP1, UPT, UR55, URZ, UP0 ;  /* 0x000000ff3700728c */ /* 0x000fe40008725270 */
[----:B------:R-:W-:Y:S02]  /*11d0*/  UISETP.NE.AND UP0, UPT, UR55, 0x1, UP0 ;  /* 0x000000013700788c */ /* 0x000fe40008705270 */
[----:B------:R-:W-:Y:S02]  /*11e0*/  USEL UR7, URZ, 0x1, UP1 ;  /* 0x00000001ff077887 */ /* 0x000fe40008800000 */
[----:B------:R-:W-:-:S02]  /*11f0*/  USEL UR6, URZ, 0x4, UP0 ;  /* 0x00000004ff067887 */ /* 0x000fc40008000000 */
[----:B------:R-:W-:Y:S02]  /*1200*/  USEL UR5, URZ, 0x2, UP1 ;  /* 0x00000002ff057887 */ /* 0x000fe40008800000 */
[----:B------:R-:W-:Y:S02]  /*1210*/  ULEA UR4, UR55, UR4, 0x1 ;  /* 0x0000000437047291 */ /* 0x000fe4000f8e08ff */
[----:B------:R-:W-:Y:S02]  /*1220*/  USEL UR8, URZ, 0x8, UP0 ;  /* 0x00000008ff087887 */ /* 0x000fe40008000000 */
[----:B------:R-:W-:-:S03]  /*1230*/  UIADD3 UR5, UPT, UPT, UR5, UR6, UR7 ;  /* 0x0000000605057290 */ /* 0x000fc6000fffe007 */
[----:B------:R-:W-:Y:S01]  /*1240*/  UMOV UR6, 0x3 ;  /* 0x0000000300067882 */ /* 0x000fe20000000000 */
[----:B------:R-:W-:Y:S02]  /*1250*/  UIADD3 UR5, UPT, UPT, UR5, UR8, URZ ;  /* 0x0000000805057290 */ /* 0x000fe4000fffe0ff */
[----:B------:R-:W-:-:S04]  /*1260*/  USHF.L.U32 UR4, UR6, UR4, URZ ;  /* 0x0000000406047299 */ /* 0x000fc800080006ff */
[----:B------:R-:W-:Y:S02]  /*1270*/  MOV R3, UR5 ;  /* 0x0000000500037c02 */ /* 0x000fe40008000f00 */
[----:B------:R-:W-:Y:S02]  /*1280*/  MOV R2, UR4 ;  /* 0x0000000400027c02 */ /* 0x000fe40008000f00 */
.L_x_17:
[----:B------:R-:W-:Y:S05]  /*1290*/  BRA.U !UP2, `(.L_x_18) ;  /* 0x000000010ad07547 */ /* 0x000fea000b800000 */
[----:B------:R-:W1:Y:S01]  /*12a0*/  LDCU.128 UR20, c[0x0][0xb10] ;  /* 0x00016200ff1477ac */ /* 0x000e620008000c00 */
[----:B------:R-:W2:Y:S01]  /*12b0*/  LDCU UR12, c[0x0][0x370] ;  /* 0x00006e00ff0c77ac */ /* 0x000ea20008000800 */
[----:B------:R-:W3:Y:S01]  /*12c0*/  LDCU UR5, c[0x0][0x374] ;  /* 0x00006e80ff0577ac */ /* 0x000ee20008000800 */
[----:B------:R-:W4:Y:S01]  /*12d0*/  LDCU UR25, c[0x0][0xb0c] ;  /* 0x00016180ff1977ac */ /* 0x000f220008000800 */
[----:B------:R-:W4:Y:S01]  /*12e0*/  LDCU UR4, c[0x0][0xb20] ;  /* 0x00016400ff0477ac */ /* 0x000f220008000800 */
[----:B------:R-:W4:Y:S01]  /*12f0*/  LDCU.64 UR16, c[0x0][0xb28] ;  /* 0x00016500ff1077ac */ /* 0x000f220008000a00 */
[----:B-1----:R-:W-:Y:S02]  /*1300*/  UISETP.NE.AND UP0, UPT, UR22, 0x1, UPT ;  /* 0x000000011600788c */ /* 0x002fe4000bf05270 */
[----:B---3--:R-:W-:Y:S02]  /*1310*/  UIMAD.WIDE.U32 UR6, UR5, UR23, URZ ;  /* 0x00000017050672a5 */ /* 0x008fe4000f8e00ff */
[----:B--2---:R-:W-:-:S02]  /*1320*/  UIMAD.WIDE.U32 UR8, UR12, UR20, URZ ;  /* 0x000000140c0872a5 */ /* 0x004fc4000f8e00ff */
[----:B----4-:R-:W-:Y:S02]  /*1330*/  UISETP.NE.AND UP1, UPT, UR25, 0x1, UPT ;  /* 0x000000011900788c */ /* 0x010fe4000bf25270 */
[----:B------:R-:W-:Y:S01]  /*1340*/  UISETP.NE.AND UP2, UPT, UR18, 0x1, UPT ;  /* 0x000000011200788c */ /* 0x000fe2000bf45270 */
[----:B------:R-:W-:Y:S02]  /*1350*/  UMOV UR6, UR7 ;  /* 0x0000000700067c82 */ /* 0x000fe40008000000 */
[----:B------:R-:W-:Y:S01]  /*1360*/  UMOV UR8, UR9 ;  /* 0x0000000900087c82 */ /* 0x000fe20008000000 */
[----:B------:R-:W-:Y:S02]  /*1370*/  @UP0 USHF.R.U32.HI UR5, URZ, UR4, UR6 ;  /* 0x00000004ff050299 */ /* 0x000fe40008011606 */
[----:B------:R-:W-:Y:S02]  /*1380*/  UIMAD.WIDE.U32 UR14, UR45, UR23, URZ ;  /* 0x000000172d0e72a5 */ /* 0x000fe4000f8e00ff */
[----:B------:R-:W-:-:S02]  /*1390*/  UIMAD.WIDE.U32 UR6, UR5, UR16, URZ ;  /* 0x00000010050672a5 */ /* 0x000fc4000f8e00ff */
[----:B------:R-:W-:Y:S02]  /*13a0*/  @UP1 USHF.R.U32.HI UR12, URZ, UR21, UR8 ;  /* 0x00000015ff0c1299 */ /* 0x000fe40008011608 */
[----:B------:R-:W-:Y:S02]  /*13b0*/  UIMAD.WIDE.U32 UR10, UR19, UR20, URZ ;  /* 0x00000014130a72a5 */ /* 0x000fe4000f8e00ff */
[----:B------:R-:W-:Y:S01]  /*13c0*/  UIMAD.WIDE.U32 UR8, UR12, UR16, URZ ;  /* 0x000000100c0872a5 */ /* 0x000fe2000f8e00ff */
[----:B------:R-:W-:Y:S01]  /*13d0*/  UMOV UR14, UR15 ;  /* 0x0000000f000e7c82 */ /* 0x000fe20008000000 */
[----:B------:R-:W-:Y:S01]  /*13e0*/  UMOV UR6, UR7 ;  /* 0x0000000700067c82 */ /* 0x000fe20008000000 */
[----:B------:R-:W-:Y:S02]  /*13f0*/  USHF.R.U32.HI UR14, URZ, UR4, UR14 ;  /* 0x00000004ff0e7299 */ /* 0x000fe4000801160e */
[----:B------:R-:W-:Y:S01]  /*1400*/  @UP2 USHF.R.U32.HI UR5, URZ, UR17, UR6 ;  /* 0x00000011ff052299 */ /* 0x000fe20008011606 */
[----:B------:R-:W-:-:S02]  /*1410*/  UMOV UR10, UR11 ;  /* 0x0000000b000a7c82 */ /* 0x000fc40008000000 */
[----:B------:R-:W-:Y:S01]  /*1420*/  UMOV UR6, UR9 ;  /* 0x0000000900067c82 */ /* 0x000fe20008000000 */
[----:B------:R-:W-:Y:S02]  /*1430*/  USHF.R.U32.HI UR10, URZ, UR21, UR10 ;  /* 0x00000015ff0a7299 */ /* 0x000fe4000801160a */
[----:B------:R-:W-:Y:S02]  /*1440*/  @UP2 USHF.R.U32.HI UR12, URZ, UR17, UR6 ;  /* 0x00000011ff0c2299 */ /* 0x000fe40008011606 */
[----:B------:R-:W-:Y:S02]  /*1450*/  USEL UR4, UR45, UR14, !UP0 ;  /* 0x0000000e2d047287 */ /* 0x000fe4000c000000 */
[----:B------:R-:W-:Y:S02]  /*1460*/  UIMAD UR6, UR5, UR18, URZ ;  /* 0x00000012050672a4 */ /* 0x000fe4000f8e02ff */
[----:B------:R-:W-:Y:S02]  /*1470*/  USEL UR5, UR19, UR10, !UP1 ;  /* 0x0000000a13057287 */ /* 0x000fe4000c800000 */
[----:B------:R-:W-:-:S02]  /*1480*/  UIMAD UR8, UR12, UR18, URZ ;  /* 0x000000120c0872a4 */ /* 0x000fc4000f8e02ff */
[----:B------:R-:W-:Y:S02]  /*1490*/  UISETP.GE.AND UP0, UPT, UR4, UR6, UPT ;  /* 0x000000060400728c */ /* 0x000fe4000bf06270 */
[----:B------:R-:W-:Y:S02]  /*14a0*/  UIMAD.WIDE.U32 UR6, UR4, UR16, URZ ;  /* 0x00000010040672a5 */ /* 0x000fe4000f8e00ff */
[----:B------:R-:W-:Y:S02]  /*14b0*/  UISETP.GE.OR UP0, UPT, UR5, UR8, UP0 ;  /* 0x000000080500728c */ /* 0x000fe40008706670 */
[----:B------:R-:W-:Y:S02]  /*14c0*/  UIMAD.WIDE.U32 UR8, UR5, UR16, URZ ;  /* 0x00000010050872a5 */ /* 0x000fe4000f8e00ff */
[----:B------:R-:W-:Y:S02]  /*14d0*/  USHF.R.U32.HI UR7, URZ, UR17, UR7 ;  /* 0x00000011ff077299 */ /* 0x000fe40008011607 */
[----:B------:R-:W-:-:S02]  /*14e0*/  UIADD3 UR10, UPT, UPT, -UR4, URZ, URZ ;  /* 0x000000ff040a7290 */ /* 0x000fc4000fffe1ff */
[----:B------:R-:W-:Y:S02]  /*14f0*/  USEL UR7, UR4, UR7, !UP2 ;  /* 0x0000000704077287 */ /* 0x000fe4000d000000 */
[----:B------:R-:W-:Y:S01]  /*1500*/  UIADD3 UR46, UPT, UPT, -UR5, URZ, URZ ;  /* 0x000000ff052e7290 */ /* 0x000fe2000fffe1ff */
[----:B------:R-:W-:Y:S01]  /*1510*/  @!UP0 UMOV UR6, UR9 ;  /* 0x0000000900068c82 */ /* 0x000fe20008000000 */
[----:B------:R-:W-:Y:S02]  /*1520*/  UIADD3 UR8, UPT, UPT, -UR7, URZ, URZ ;  /* 0x000000ff07087290 */ /* 0x000fe4000fffe1ff */
[----:B------:R-:W-:Y:S02]  /*1530*/  @!UP0 USHF.R.U32.HI UR6, URZ, UR17, UR6 ;  /* 0x00000011ff068299 */ /* 0x000fe40008011606 */
[----:B------:R-:W-:Y:S02]  /*1540*/  UIMAD UR8, UR18, UR8, UR4 ;  /* 0x00000008120872a4 */ /* 0x000fe4000f8e0204 */
[----:B------:R-:W-:-:S02]  /*1550*/  @!UP0 USEL UR6, UR5, UR6, !UP2 ;  /* 0x0000000605068287 */ /* 0x000fc4000d000000 */
[----:B------:R-:W-:Y:S02]  /*1560*/  UIMAD UR45, UR22, UR10, UR45 ;  /* 0x0000000a162d72a4 */ /* 0x000fe4000f8e022d */
[----:B------:R-:W-:Y:S02]  /*1570*/  @!UP0 UIADD3 UR7, UPT, UPT, UR7, -UR6, URZ ;  /* 0x8000000607078290 */ /* 0x000fe4000fffe0ff */
[----:B------:R-:W-:Y:S02]  /*1580*/  @!UP0 UIMAD UR6, UR8, UR12, UR6 ;  /* 0x0000000c080682a4 */ /* 0x000fe4000f8e0206 */
[----:B------:R-:W-:Y:S02]  /*1590*/  @!UP0 UIMAD UR4, UR7, UR18, UR5 ;  /* 0x00000012070482a4 */ /* 0x000fe4000f8e0205 */
[----:B------:R-:W-:Y:S02]  /*15a0*/  UIMAD UR46, UR25, UR46, UR19 ;  /* 0x0000002e192e72a4 */ /* 0x000fe4000f8e0213 */
[----:B------:R-:W-:Y:S01]  /*15b0*/  UIMAD UR45, UR4, UR22, UR45 ;  /* 0x00000016042d72a4 */ /* 0x000fe2000f8e022d */
[----:B------:R-:W-:-:S02]  /*15c0*/  @!UP0 UMOV UR5, UR6 ;  /* 0x0000000600058c82 */ /* 0x000fc40008000000 */
[----:B------:R-:W-:-:S12]  /*15d0*/  UIMAD UR46, UR5, UR25, UR46 ;  /* 0x00000019052e72a4 */ /* 0x000fd8000f8e022e */
.L_x_18:
[----:B------:R-:W-:Y:S02]  /*15e0*/  UISETP.NE.AND UP1, UPT, UR26, 0x1, UPT ;  /* 0x000000011a00788c */ /* 0x000fe4000bf25270 */
[----:B------:R-:W-:Y:S02]  /*15f0*/  UISETP.NE.AND UP0, UPT, UR13, 0x2, UPT ;  /* 0x000000020d00788c */ /* 0x000fe4000bf05270 */
[----:B------:R-:W-:Y:S02]  /*1600*/  ULOP3.LUT UR28, UR28, 0x1000, URZ, 0xc0, !UPT ;  /* 0x000010001c1c7892 */ /* 0x000fe4000f8ec0ff */
[----:B------:R-:W-:-:S03]  /*1610*/  USHF.L.U32 UR24, UR27, UR24, URZ ;  /* 0x000000181b187299 */ /* 0x000fc600080006ff */
[----:B------:R-:W-:Y:S09]  /*1620*/  BRA.U UP1, `(.L_x_19) ;  /* 0x0000000101447547 */ /* 0x000ff2000b800000 */
[----:B------:R-:W1:Y:S01]  /*1630*/  LDCU.128 UR8, c[0x0][0xb10] ;  /* 0x00016200ff0877ac */ /* 0x000e620008000c00 */
[----:B------:R-:W2:Y:S01]  /*1640*/  LDCU UR12, c[0x0][0xb0c] ;  /* 0x00016180ff0c77ac */ /* 0x000ea20008000800 */
[----:B------:R-:W3:Y:S01]  /*1650*/  LDCU UR14, c[0x0][0xb20] ;  /* 0x00016400ff0e77ac */ /* 0x000ee20008000800 */
[----:B-1----:R-:W-:Y:S02]  /*1660*/  UIMAD.WIDE.U32 UR6, UR46, UR8, URZ ;  /* 0x000000082e0672a5 */ /* 0x002fe4000f8e00ff */
[----:B------:R-:W-:Y:S02]  /*1670*/  UIMAD.WIDE.U32 UR4, UR45, UR11, URZ ;  /* 0x0000000b2d0472a5 */ /* 0x000fe4000f8e00ff */
[----:B--2---:R-:W-:Y:S02]  /*1680*/  UISETP.NE.AND UP2, UPT, UR12, 0x1, UPT ;  /* 0x000000010c00788c */ /* 0x004fe4000bf45270 */
[----:B------:R-:W-:Y:S01]  /*1690*/  UISETP.NE.AND UP1, UPT, UR10, 0x1, UPT ;  /* 0x000000010a00788c */ /* 0x000fe2000bf25270 */
[----:B------:R-:W-:-:S02]  /*16a0*/  UMOV UR6, UR7 ;  /* 0x0000000700067c82 */ /* 0x000fc40008000000 */
[----:B------:R-:W-:Y:S01]  /*16b0*/  UMOV UR4, UR5 ;  /* 0x0000000500047c82 */ /* 0x000fe20008000000 */
[----:B------:R-:W-:Y:S02]  /*16c0*/  USHF.R.U32.HI UR6, URZ, UR9, UR6 ;  /* 0x00000009ff067299 */ /* 0x000fe40008011606 */
[----:B---3--:R-:W-:Y:S02]  /*16d0*/  USHF.R.U32.HI UR4, URZ, UR14, UR4 ;  /* 0x0000000eff047299 */ /* 0x008fe40008011604 */
[----:B------:R-:W-:Y:S02]  /*16e0*/  USEL UR5, UR46, UR6, !UP2 ;  /* 0x000000062e057287 */ /* 0x000fe4000d000000 */
[----:B------:R-:W-:-:S04]  /*16f0*/  USEL UR4, UR45, UR4, !UP1 ;  /* 0x000000042d047287 */ /* 0x000fc8000c800000 */
[----:B------:R-:W-:Y:S02]  /*1700*/  UIADD3 UR6, UPT, UPT, -UR4, UR5, URZ ;  /* 0x0000000504067290 */ /* 0x000fe4000fffe1ff */
[----:B------:R-:W-:Y:S02]  /*1710*/  UIADD3 UR4, UPT, UPT, UR4, -UR5, URZ ;  /* 0x8000000504047290 */ /* 0x000fe4000fffe0ff */
[----:B------:R-:W-:Y:S02]  /*1720*/  UIMAD UR45, UR6, UR10, UR45 ;  /* 0x0000000a062d72a4 */ /* 0x000fe4000f8e022d */
[----:B------:R-:W-:-:S12]  /*1730*/  UIMAD UR46, UR4, UR12, UR46 ;  /* 0x0000000c042e72a4 */ /* 0x000fd8000f8e022e */
.L_x_19:
[----:B------:R-:W-:Y:S05]  /*1740*/  BRA.U !UP5, `(.L_x_20) ;  /* 0x000000010d0c7547 */ /* 0x000fea000b800000 */
[----:B------:R-:W-:Y:S01]  /*1750*/  UCGABAR_WAIT ;  /* 0x0000000000007dc7 */ /* 0x000fe20008000000 */
[----:B------:R-:W-:Y:S01]  /*1760*/  CCTL.IVALL ;  /* 0x00000000ff00798f */ /* 0x000fe20002000000 */
[----:B------:R-:W-:Y:S05]  /*1770*/  BRA `(.L_x_21) ;  /* 0x0000000000047947 */ /* 0x000fea0003800000 */
.L_x_20:
[----:B------:R-:W-:Y:S06]  /*1780*/  BAR.SYNC.DEFER_BLOCKING 0x0 ;  /* 0x0000000000007b1d */ /* 0x000fec0000010000 */
.L_x_21:
[----:B------:R-:W-:Y:S05]  /*1790*/  BRA.U UP0, `(.L_x_22) ;  /* 0x0000001500047547 */ /* 0x000fea000b800000 */
[----:B------:R-:W1:Y:S01]  /*17a0*/  LDCU UR6, c[0x0][0x38c] ;  /* 0x00007180ff0677ac */ /* 0x000e620008000800 */
[----:B------:R-:W2:Y:S01]  /*17b0*/  S2UR UR8, SR_CgaCtaId ;  /* 0x00000000000879c3 */ /* 0x000ea20000008800 */
[----:B------:R-:W-:Y:S01]  /*17c0*/  PLOP3.LUT P1, PT, PT, PT, UP3, 0x80, 0x8 ;  /* 0x000000000008781c */ /* 0x000fe20003f2f038 */
[----:B------:R-:W-:Y:S01]  /*17d0*/  IMAD.MOV.U32 R12, RZ, RZ, 0x1 ;  /* 0x00000001ff0c7424 */ /* 0x000fe200078e00ff */
[----:B------:R-:W-:Y:S01]  /*17e0*/  USHF.L.U32 UR47, UR19, 0x7, URZ ;  /* 0x00000007132f7899 */ /* 0x000fe200080006ff */
[----:B------:R-:W-:Y:S01]  /*17f0*/  ISETP.NE.AND P2, PT, R0, RZ, P3 ;  /* 0x000000ff0000720c */ /* 0x000fe20001f45270 */
[----:B------:R-:W-:Y:S01]  /*1800*/  UMOV UR7, 0x400 ;  /* 0x0000040000077882 */ /* 0x000fe20000000000 */
[----:B------:R-:W-:Y:S01]  /*1810*/  UISETP.NE.AND UP1, UPT, UR13, URZ, UPT ;  /* 0x000000ff0d00728c */ /* 0x000fe2000bf25270 */
[----:B------:R-:W-:Y:S01]  /*1820*/  PLOP3.LUT P1, PT, P1, PT, PT, 0x8, 0x80 ;  /* 0x000000000080781c */ /* 0x000fe20000f2e170 */
[----:B------:R-:W-:Y:S01]  /*1830*/  USHF.L.U32 UR44, UR19, 0x5, URZ ;  /* 0x00000005132c7899 */ /* 0x000fe200080006ff */
[----:B------:R-:W-:Y:S01]  /*1840*/  CS2R R10, SRZ ;  /* 0x00000000000a7805 */ /* 0x000fe2000001ff00 */
[----:B------:R-:W-:Y:S01]  /*1850*/  ULOP3.LUT UR47, UR47, 0x80, URZ, 0xc0, !UPT ;  /* 0x000000802f2f7892 */ /* 0x000fe2000f8ec0ff */
[----:B------:R-:W-:Y:S01]  /*1860*/  IMAD.MOV.U32 R9, RZ, RZ, RZ ;  /* 0x000000ffff097224 */ /* 0x000fe200078e00ff */
[----:B------:R-:W3:Y:S01]  /*1870*/  LDCU UR39, c[0x0][0x370] ;  /* 0x00006e00ff2777ac */ /* 0x000ee20008000800 */
[----:B------:R-:W-:Y:S01]  /*1880*/  IMAD.MOV.U32 R8, RZ, RZ, 0x1 ;  /* 0x00000001ff087424 */ /* 0x000fe200078e00ff */
[----:B------:R-:W4:Y:S01]  /*1890*/  LDCU.64 UR26, c[0x0][0x348] ;  /* 0x00006900ff1a77ac */ /* 0x000f220008000a00 */
[----:B-1----:R-:W-:-:S02]  /*18a0*/  UIADD3 UR5, UPT, UPT, UR6, 0x3f, URZ ;  /* 0x0000003f06057890 */ /* 0x002fc4000fffe0ff */
[----:B------:R-:W-:Y:S02]  /*18b0*/  UIADD3 UR49, UPT, UPT, UR6, 0x7e, URZ ;  /* 0x0000007e06317890 */ /* 0x000fe4000fffe0ff */
[----:B------:R-:W-:Y:S02]  /*18c0*/  USHF.R.S32.HI UR4, URZ, 0x1f, UR5 ;  /* 0x0000001fff047899 */ /* 0x000fe40008011405 */
[----:B--2---:R-:W-:Y:S02]  /*18d0*/  ULEA UR13, UR8, UR7, 0x18 ;  /* 0x00000007080d7291 */ /* 0x004fe4000f8ec0ff */
[----:B------:R-:W-:Y:S02]  /*18e0*/  ULEA.HI UR4, UR4, UR5, URZ, 0x6 ;  /* 0x0000000504047291 */ /* 0x000fe4000f8f30ff */
[----:B------:R-:W-:Y:S02]  /*18f0*/  UIADD3 UR5, UPT, UPT, UR6, -0x1, URZ ;  /* 0xffffffff06057890 */ /* 0x000fe4000fffe0ff */
[----:B------:R-:W-:-:S02]  /*1900*/  USHF.R.S32.HI UR42, URZ, 0x6, UR4 ;  /* 0x00000006ff2a7899 */ /* 0x000fc40008011404 */
[----:B------:R-:W-:Y:S02]  /*1910*/  UISETP.GE.U32.AND UP2, UPT, UR5, -0x7f, UPT ;  /* 0xffffff810500788c */ /* 0x000fe4000bf46070 */
[----:B------:R-:W-:Y:S01]  /*1920*/  UISETP.LT.U32.AND UP0, UPT, UR42, 0x5, UPT ;  /* 0x000000052a00788c */ /* 0x000fe2000bf01070 */
[----:B------:R-:W1:Y:S03]  /*1930*/  LDCU UR38, c[0x0][0x374] ;  /* 0x00006e80ff2677ac */ /* 0x000e660008000800 */
[----:B------:R-:W-:Y:S02]  /*1940*/  USEL UR41, UR42, 0x5, UP0 ;  /* 0x000000052a297887 */ /* 0x000fe40008000000 */
[----:B------:R-:W-:Y:S02]  /*1950*/  ULOP3.LUT UR44, UR44, 0x20, URZ, 0xc0, !UPT ;  /* 0x000000202c2c7892 */ /* 0x000fe4000f8ec0ff */
[----:B------:R-:W-:-:S02]  /*1960*/  UIADD3 UR4, UPT, UPT, UR41, -0x1, URZ ;  /* 0xffffffff29047890 */ /* 0x000fc4000fffe0ff */
[----:B------:R-:W-:Y:S02]  /*1970*/  @UP2 UIADD3 UR4, UPT, UPT, UR41, URZ, URZ ;  /* 0x000000ff29042290 */ /* 0x000fe4000fffe0ff */
[----:B------:R-:W-:Y:S02]  /*1980*/  USEL UR21, UR34, 0x2, UP1 ;  /* 0x0000000222157887 */ /* 0x000fe40008800000 */
[----:B------:R-:W-:Y:S02]  /*1990*/  UIADD3 UR30, UPT, UPT, UR13, 0x4400, UR28 ;  /* 0x000044000d1e7890 */ /* 0x000fe4000fffe01c */
[----:B------:R-:W-:Y:S02]  /*19a0*/  ULEA.HI UR47, UR28, UR47, URZ, 0x1a ;  /* 0x0000002f1c2f7291 */ /* 0x000fe4000f8fd0ff */
[----:B------:R-:W-:Y:S02]  /*19b0*/  UIADD3 UR48, UPT, UPT, UR42, -UR41, URZ ;  /* 0x800000292a307290 */ /* 0x000fe4000fffe0ff */
[----:B------:R-:W-:-:S02]  /*19c0*/  UIADD3 UR29, UPT, UPT, UR4, 0x1, URZ ;  /* 0x00000001041d7890 */ /* 0x000fc4000fffe0ff */
[----:B------:R-:W-:Y:S01]  /*19d0*/  UIADD3 UR43, UPT, UPT, -UR4, URZ, URZ ;  /* 0x000000ff042b7290 */ /* 0x000fe2000fffe1ff */
[----:B-1-34-:R-:W-:-:S11]  /*19e0*/  UMOV UR6, URZ ;  /* 0x000000ff00067c82 */ /* 0x01afd60008000000 */
.L_x_42:
[----:B------:R-:W1:Y:S02]  /*19f0*/  S2UR UR4, SR_CgaCtaId ;  /* 0x00000000000479c3 */ /* 0x000e640000008800 */
[----:B-1----:R-:W-:-:S09]  /*1a00*/  UISETP.NE.AND UP0, UPT, UR4, URZ, UPT ;  /* 0x000000ff0400728c */ /* 0x002fd2000bf05270 */
[----:B------:R-:W-:Y:S05]  /*1a10*/  BRA.U UP0, `(.L_x_23) ;  /* 0x0000000100287547 */ /* 0x000fea000b800000 */
[----:B------:R-:W-:Y:S02]  /*1a20*/  LEA R0, R9, UR13, 0x3 ;  /* 0x0000000d09007c11 */ /* 0x000fe4000f8e18ff */
[----:B------:R-:W-:-:S04]  /*1a30*/  SHF.L.U32 R2, R8, 0x1f, RZ ;  /* 0x0000001f08027819 */ /* 0x000fc800000006ff */
[----:B------:R-:W1:Y:S02]  /*1a40*/  SYNCS.PHASECHK.TRANS64.TRYWAIT P0, [R0+URZ+0xe0], R2 ;  /* 0x0000e002000075a7 */ /* 0x000e6400080011ff */
[----:B-1----:R-:W-:Y:S05]  /*1a50*/  @!P0 BRA `(.L_x_24) ;  /* 0x0000005800fc8947 */ /* 0x002fea0003800000 */
.L_x_114:
[----:B------:R-:W-:Y:S01]  /*1a60*/  VIADD R9, R9, 0x1 ;  /* 0x0000000109097836 */ /* 0x000fe20000000000 */
[----:B------:R1:W-:Y:S04]  /*1a70*/  SYNCS.ARRIVE.TRANS64.A1T0 RZ, [R0+URZ+0xd0], RZ ;  /* 0x0000d0ff00ff79a7 */ /* 0x0003e800081000ff */
[----:B------:R-:W-:-:S04]  /*1a80*/  ISETP.NE.AND P0, PT, R9, 0x2, PT ;  /* 0x000000020900780c */ /* 0x000fc80003f05270 */
[----:B------:R-:W-:Y:S02]  /*1a90*/  SEL R9, R9, RZ, P0 ;  /* 0x000000ff09097207 */ /* 0x000fe40000000000 */
[----:B-1----:R-:W-:-:S04]  /*1aa0*/  SEL R0, RZ, 0x1, P0 ;  /* 0x00000001ff007807 */ /* 0x002fc80000000000 */
[----:B------:R-:W-:-:S07]  /*1ab0*/  LOP3.LUT R8, R8, R0, RZ, 0x3c, !PT ;  /* 0x0000000008087212 */ /* 0x000fce00078e3cff */
.L_x_23:
[----:B------:R-:W-:Y:S01]  /*1ac0*/  ULEA UR4, UR6, UR13, 0x3 ;  /* 0x0000000d06047291 */ /* 0x000fe2000f8e18ff */
[----:B------:R-:W-:Y:S01]  /*1ad0*/  SHF.L.U32 R0, R12, 0x1f, RZ ;  /* 0x0000001f0c007819 */ /* 0x000fe200000006ff */
[----:B------:R-:W-:Y:S02]  /*1ae0*/  UISETP.GE.U32.AND UP0, UPT, UR49, 0x7f, UPT ;  /* 0x0000007f3100788c */ /* 0x000fe4000bf06070 */
[----:B------:R-:W-:Y:S01]  /*1af0*/  ULEA UR11, UR45, UR44, 0x6 ;  /* 0x0000002c2d0b7291 */ /* 0x000fe2000f8e30ff */
[----:B------:R-:W-:-:S04]  /*1b00*/  UMOV UR7, URZ ;  /* 0x000000ff00077c82 */ /* 0x000fc80008000000 */
[----:B------:R1:W2:Y:S01]  /*1b10*/  SYNCS.PHASECHK.TRANS64.TRYWAIT P0, [UR4+0x28], R0 ;  /* 0x00002800ff0075a7 */ /* 0x0002a20008001104 */
[----:B------:R-:W-:-:S04]  /*1b20*/  ULEA.HI UR4, UR46, UR46, URZ, 0x1 ;  /* 0x0000002e2e047291 */ /* 0x000fc8000f8f08ff */
[----:B------:R-:W-:-:S04]  /*1b30*/  USHF.L.U32 UR4, UR4, 0x7, URZ ;  /* 0x0000000704047899 */ /* 0x000fc800080006ff */
[----:B------:R-:W-:-:S04]  /*1b40*/  ULOP3.LUT UR35, UR4, 0xffffff00, URZ, 0xc0, !UPT ;  /* 0xffffff0004237892 */ /* 0x000fc8000f8ec0ff */
[----:B------:R-:W-:Y:S01]  /*1b50*/  UIADD3 UR35, UPT, UPT, UR47, UR35, URZ ;  /* 0x000000232f237290 */ /* 0x000fe2000fffe0ff */
[----:B------:R-:W-:Y:S11]  /*1b60*/  BRA.U !UP0, `(.L_x_25) ;  /* 0x0000000108c47547 */ /* 0x000ff6000b800000 */
[----:B------:R-:W-:Y:S01]  /*1b70*/  UMOV UR16, UR43 ;  /* 0x0000002b00107c82 */ /* 0x000fe20008000000 */
[----:B------:R-:W-:Y:S01]  /*1b80*/  UMOV UR4, UR6 ;  /* 0x0000000600047c82 */ /* 0x000fe20008000000 */
[----:B------:R-:W-:-:S05]  /*1b90*/  UMOV UR34, URZ ;  /* 0x000000ff00227c82 */ /* 0x000fca0008000000 */
.L_x_31:
[----:B------:R-:W-:Y:S01]  /*1ba0*/  ULEA UR33, UR4, UR13, 0x3 ;  /* 0x0000000d04217291 */ /* 0x000fe2000f8e18ff */
[----:B------:R-:W-:Y:S01]  /*1bb0*/  @P3 MOV R2, 0x5000 ;  /* 0x0000500000023802 */ /* 0x000fe20000000f00 */
[----:B--234-:R-:W-:Y:S10]  /*1bc0*/  @P0 BRA `(.L_x_26) ;  /* 0x00000000000c0947 */ /* 0x01cff40003800000 */
[----:B------:R-:W-:-:S04]  /*1bd0*/  SHF.L.U32 R3, R12, 0x1f, RZ ;  /* 0x0000001f0c037819 */ /* 0x000fc800000006ff */
[----:B------:R-:W2:Y:S02]  /*1be0*/  SYNCS.PHASECHK.TRANS64.TRYWAIT P0, [UR33+0x28], R3 ;  /* 0x00002803ff0075a7 */ /* 0x000ea40008001121 */
[----:B--2---:R-:W-:Y:S05]  /*1bf0*/  @!P0 BRA `(.L_x_27) ;  /* 0x0000005800a88947 */ /* 0x004fea0003800000 */
.L_x_26:
[----:B------:R2:W-:Y:S01]  /*1c00*/  @P3 SYNCS.ARRIVE.TRANS64 RZ, [UR33], R2 ;  /* 0x00000002ffff39a7 */ /* 0x0005e20008000021 */
[----:B------:R-:W-:Y:S02]  /*1c10*/  ULOP3.LUT UR5, UR21, 0x2, URZ, 0xfc, !UPT ;  /* 0x0000000215057892 */ /* 0x000fe4000f8efcff */
[----:B------:R-:W-:Y:S02]  /*1c20*/  UIADD3 UR16, UPT, UPT, UR16, 0x1, URZ ;  /* 0x0000000110107890 */ /* 0x000fe4000fffe0ff */
[----:B------:R-:W-:Y:S02]  /*1c30*/  UISETP.NE.AND UP0, UPT, UR5, 0x2, UPT ;  /* 0x000000020500788c */ /* 0x000fe4000bf05270 */
[----:B------:R-:W-:-:S07]  /*1c40*/  UISETP.NE.AND UP2, UPT, UR16, 0x1, UPT ;  /* 0x000000011000788c */ /* 0x000fce000bf45270 */
[----:B------:R-:W-:Y:S05]  /*1c50*/  BRA.U UP0, `(.L_x_28) ;  /* 0x0000000100047547 */ /* 0x000fea000b800000 */
[----:B------:R-:W-:Y:S05]  /*1c60*/  BPT.TRAP 0x1 ;  /* 0x000000040000795c */ /* 0x000fea0000300000 */
.L_x_28:
[----:B------:R-:W-:Y:S04]  /*1c70*/  BSSY.RECONVERGENT B0, `(.L_x_29) ;  /* 0x0000003000007945 */ /* 0x000fe80003800200 */
[----:B------:R-:W-:Y:S05]  /*1c80*/  @!P2 BRA `(.L_x_30) ;  /* 0x000000000004a947 */ /* 0x000fea0003800000 */
[----:B------:R-:W-:Y:S05]  /*1c90*/  BPT.TRAP 0x1 ;  /* 0x000000040000795c */ /* 0x000fea0000300000 */
.L_x_30:
[----:B------:R-:W-:Y:S05]  /*1ca0*/  BSYNC.RECONVERGENT B0 ;  /* 0x0000000000007941 */ /* 0x000fea0003800200 */
.L_x_29:
[----:B------:R-:W-:Y:S02]  /*1cb0*/  UIADD3 UR5, UPT, UPT, UR4, 0x1, URZ ;  /* 0x0000000104057890 */ /* 0x000fe4000fffe0ff */
[----:B------:R-:W-:Y:S02]  /*1cc0*/  ULEA UR32, UR4, UR28, 0xd ;  /* 0x0000001c04207291 */ /* 0x000fe4000f8e68ff */
[----:B------:R-:W-:Y:S02]  /*1cd0*/  UISETP.NE.AND UP0, UPT, UR5, 0x5, UPT ;  /* 0x000000050500788c */ /* 0x000fe4000bf05270 */
[----:B------:R-:W-:Y:S02]  /*1ce0*/  UIADD3 UR14, UP1, UPT, UR26, 0x80, URZ ;  /* 0x000000801a0e7890 */ /* 0x000fe4000ff3e0ff */
[----:B------:R-:W-:Y:S02]  /*1cf0*/  USEL UR7, URZ, 0x1, UP0 ;  /* 0x00000001ff077887 */ /* 0x000fe40008000000 */
[----:B------:R-:W-:-:S02]  /*1d00*/  USEL UR6, UR5, URZ, UP0 ;  /* 0x000000ff05067287 */ /* 0x000fc40008000000 */
[----:B------:R-:W-:Y:S02]  /*1d10*/  ULEA UR8, UR4, UR13, 0xb ;  /* 0x0000000d04087291 */ /* 0x000fe4000f8e58ff */
[----:B------:R-:W-:Y:S01]  /*1d20*/  ULEA UR5, UR6, UR13, 0x3 ;  /* 0x0000000d06057291 */ /* 0x000fe2000f8e18ff */
[----:B------:R-:W-:Y:S01]  /*1d30*/  LOP3.LUT R12, R12, UR7, RZ, 0x3c, !PT ;  /* 0x000000070c0c7c12 */ /* 0x000fe2000f8e3cff */
[----:B------:R-:W-:Y:S02]  /*1d40*/  UIADD3 UR4, UP0, UPT, UR26, 0x180, URZ ;  /* 0x000001801a047890 */ /* 0x000fe4000ff1e0ff */
[----:B------:R-:W-:Y:S01]  /*1d50*/  ULOP3.LUT UR33, UR33, 0xfefffff8, URZ, 0xc0, !UPT ;  /* 0xfefffff821217892 */ /* 0x000fe2000f8ec0ff */
[----:B-1----:R-:W-:Y:S01]  /*1d60*/  SHF.L.U32 R0, R12, 0x1f, RZ ;  /* 0x0000001f0c007819 */ /* 0x002fe200000006ff */
[----:B------:R-:W-:Y:S02]  /*1d70*/  UIADD3.X UR15, UPT, UPT, URZ, UR27, URZ, UP1, !UPT ;  /* 0x0000001bff0f7290 */ /* 0x000fe40008ffe4ff */
[----:B------:R-:W-:Y:S01]  /*1d80*/  UIADD3 UR32, UPT, UPT, UR13, 0x4400, UR32 ;  /* 0x000044000d207890 */ /* 0x000fe2000fffe020 */
[----:B------:R3:W4:Y:S01]  /*1d90*/  SYNCS.PHASECHK.TRANS64.TRYWAIT P0, [UR5+0x28], R0 ;  /* 0x00002800ff0075a7 */ /* 0x0007220008001105 */
[----:B------:R-:W-:-:S02]  /*1da0*/  UPRMT UR7, URZ, 0x5410, UR24 ;  /* 0x00005410ff077896 */ /* 0x000fc40008000018 */
[----:B------:R-:W-:Y:S02]  /*1db0*/  UIADD3 UR8, UPT, UPT, UR8, 0xe400, URZ ;  /* 0x0000e40008087890 */ /* 0x000fe4000fffe0ff */
[----:B------:R-:W-:Y:S01]  /*1dc0*/  UIADD3.X UR5, UPT, UPT, URZ, UR27, URZ, UP0, !UPT ;  /* 0x0000001bff057290 */ /* 0x000fe200087fe4ff */
[----:B------:R-:W-:Y:S01]  /*1dd0*/  UMOV UR18, 0x0 ;  /* 0x0000000000127882 */ /* 0x000fe20000000000 */
[----:B------:R-:W-:Y:S01]  /*1de0*/  UMOV UR19, 0x10000000 ;  /* 0x1000000000137882 */ /* 0x000fe20000000000 */
[----:B------:R-:W-:Y:S01]  /*1df0*/  UMOV UR10, UR34 ;  /* 0x00000022000a7c82 */ /* 0x000fe20008000000 */
[----:B------:R-:W-:Y:S01]  /*1e00*/  UMOV UR12, UR36 ;  /* 0x00000024000c7c82 */ /* 0x000fe20008000000 */
[----:B------:R-:W-:Y:S01]  /*1e10*/  UMOV UR9, UR33 ;  /* 0x0000002100097c82 */ /* 0x000fe20008000000 */
[----:B------:R1:W-:Y:S03]  /*1e20*/  UTMALDG.3D.MULTICAST.2CTA [UR32], [UR14], UR7, desc[UR18] ;  /* 0x000012200e0073b4 */ /* 0x0003e60008211807 */
[----:B------:R2:W-:Y:S01]  /*1e30*/  UTMALDG.3D.2CTA [UR8], [UR4], desc[UR18] ;  /* 0x00001208040075b4 */ /* 0x0005e20008211000 */
[----:B-1----:R-:W-:Y:S01]  /*1e40*/  UIADD3 UR34, UPT, UPT, UR34, 0x40, URZ ;  /* 0x0000004022227890 */ /* 0x002fe2000fffe0ff */
[----:B------:R-:W-:Y:S01]  /*1e50*/  UMOV UR7, UR29 ;  /* 0x0000001d00077c82 */ /* 0x000fe20008000000 */
[----:B--2---:R-:W-:Y:S01]  /*1e60*/  UMOV UR4, UR6 ;  /* 0x0000000600047c82 */ /* 0x004fe20008000000 */
[----:B------:R-:W-:Y:S09]  /*1e70*/  BRA.U UP2, `(.L_x_31) ;  /* 0xfffffffd02487547 */ /* 0x000ff2000b83ffff */
.L_x_25:
[----:B------:R-:W-:Y:S01]  /*1e80*/  ULEA UR4, UR6, UR13, 0x3 ;  /* 0x0000000d06047291 */ /* 0x000fe2000f8e18ff */
[----:B-1-3--:R-:W-:Y:S01]  /*1e90*/  SHF.L.U32 R0, R12, 0x1f, RZ ;  /* 0x0000001f0c007819 */ /* 0x00afe200000006ff */
[----:B------:R-:W-:Y:S01]  /*1ea0*/  @!P1 SYNCS.ARRIVE.TRANS64.A1T0 RZ, [UR13+0x68], RZ ;  /* 0x000068ffffff99a7 */ /* 0x000fe2000810000d */
[----:B------:R-:W-:-:S06]  /*1eb0*/  UISETP.GT.AND UP0, UPT, UR42, UR41, UPT ;  /* 0x000000292a00728c */ /* 0x000fcc000bf04270 */
[----:B--2-4-:R1:W2:Y:S03]  /*1ec0*/  SYNCS.PHASECHK.TRANS64.TRYWAIT P0, [UR4+0x28], R0 ;  /* 0x00002800ff0075a7 */ /* 0x0142a60008001104 */
[----:B------:R-:W-:Y:S05]  /*1ed0*/  BRA.U !UP0, `(.L_x_32) ;  /* 0x0000000108c07547 */ /* 0x000fea000b800000 */
[----:B------:R-:W-:Y:S01]  /*1ee0*/  UIADD3 UR25, UPT, UPT, UR48, UR7, URZ ;  /* 0x0000000730197290 */ /* 0x000fe2000fffe0ff */
[----:B------:R-:W-:-:S11]  /*1ef0*/  UMOV UR4, UR6 ;  /* 0x0000000600047c82 */ /* 0x000fd60008000000 */
.L_x_38:
[----:B------:R-:W-:Y:S01]  /*1f00*/  ULEA UR17, UR4, UR13, 0x3 ;  /* 0x0000000d04117291 */ /* 0x000fe2000f8e18ff */
[----:B--2---:R-:W-:Y:S01]  /*1f10*/  @P3 MOV R2, 0x5000 ;  /* 0x0000500000023802 */ /* 0x004fe20000000f00 */
[----:B--2-4-:R-:W-:Y:S10]  /*1f20*/  @P0 BRA `(.L_x_33) ;  /* 0x00000000000c0947 */ /* 0x014ff40003800000 */
[----:B------:R-:W-:-:S04]  /*1f30*/  SHF.L.U32 R3, R12, 0x1f, RZ ;  /* 0x0000001f0c037819 */ /* 0x000fc800000006ff */
[----:B------:R-:W2:Y:S02]  /*1f40*/  SYNCS.PHASECHK.TRANS64.TRYWAIT P0, [UR17+0x28], R3 ;  /* 0x00002803ff0075a7 */ /* 0x000ea40008001111 */
[----:B--2---:R-:W-:Y:S05]  /*1f50*/  @!P0 BRA `(.L_x_34) ;  /* 0x0000005400e88947 */ /* 0x004fea0003800000 */
.L_x_33:
[----:B------:R2:W-:Y:S01]  /*1f60*/  @P3 SYNCS.ARRIVE.TRANS64 RZ, [UR17], R2 ;  /* 0x00000002ffff39a7 */ /* 0x0005e20008000011 */
[----:B------:R-:W-:-:S04]  /*1f70*/  ULOP3.LUT UR5, UR21, 0x2, URZ, 0xfc, !UPT ;  /* 0x0000000215057892 */ /* 0x000fc8000f8efcff */
[----:B------:R-:W-:-:S09]  /*1f80*/  UISETP.NE.AND UP0, UPT, UR5, 0x2, UPT ;  /* 0x000000020500788c */ /* 0x000fd2000bf05270 */
[----:B------:R-:W-:Y:S05]  /*1f90*/  BRA.U UP0, `(.L_x_35) ;  /* 0x0000000100047547 */ /* 0x000fea000b800000 */
[----:B------:R-:W-:Y:S05]  /*1fa0*/  BPT.TRAP 0x1 ;  /* 0x000000040000795c */ /* 0x000fea0000300000 */
.L_x_35:
[----:B------:R-:W-:Y:S04]  /*1fb0*/  BSSY.RECONVERGENT B0, `(.L_x_36) ;  /* 0x0000003000007945 */ /* 0x000fe80003800200 */
[----:B------:R-:W-:Y:S05]  /*1fc0*/  @!P2 BRA `(.L_x_37) ;  /* 0x000000000004a947 */ /* 0x000fea0003800000 */
[----:B------:R-:W-:Y:S05]  /*1fd0*/  BPT.TRAP 0x1 ;  /* 0x000000040000795c */ /* 0x000fea0000300000 */
.L_x_37:
[----:B------:R-:W-:Y:S05]  /*1fe0*/  BSYNC.RECONVERGENT B0 ;  /* 0x0000000000007941 */ /* 0x000fea0003800200 */
.L_x_36:
[----:B------:R-:W-:Y:S02]  /*1ff0*/  UIADD3 UR5, UPT, UPT, UR4, 0x1, URZ ;  /* 0x0000000104057890 */ /* 0x000fe4000fffe0ff */
[----:B------:R-:W-:Y:S02]  /*2000*/  UIADD3 UR14, UP1, UPT, UR26, 0x80, URZ ;  /* 0x000000801a0e7890 */ /* 0x000fe4000ff3e0ff */
[----:B------:R-:W-:Y:S02]  /*2010*/  UISETP.NE.AND UP0, UPT, UR5, 0x5, UPT ;  /* 0x000000050500788c */ /* 0x000fe4000bf05270 */
[----:B------:R-:W-:Y:S02]  /*2020*/  ULEA UR16, UR4, UR30, 0xd ;  /* 0x0000001e04107291 */ /* 0x000fe4000f8e68ff */
[----:B------:R-:W-:Y:S02]  /*2030*/  USEL UR8, URZ, 0x1, UP0 ;  /* 0x00000001ff087887 */ /* 0x000fe40008000000 */
[----:B------:R-:W-:-:S02]  /*2040*/  USEL UR6, UR5, URZ, UP0 ;  /* 0x000000ff05067287 */ /* 0x000fc40008000000 */
[----:B------:R-:W-:Y:S02]  /*2050*/  UIADD3 UR22, UP0, UPT, UR26, 0x180, URZ ;  /* 0x000001801a167890 */ /* 0x000fe4000ff1e0ff */
[----:B------:R-:W-:Y:S01]  /*2060*/  LOP3.LUT R12, R12, UR8, RZ, 0x3c, !PT ;  /* 0x000000080c0c7c12 */ /* 0x000fe2000f8e3cff */
[----:B------:R-:W-:Y:S02]  /*2070*/  ULEA UR8, UR4, UR13, 0xb ;  /* 0x0000000d04087291 */ /* 0x000fe4000f8e58ff */
[----:B------:R-:W-:Y:S01]  /*2080*/  ULEA UR5, UR6, UR13, 0x3 ;  /* 0x0000000d06057291 */ /* 0x000fe2000f8e18ff */
[----:B-1----:R-:W-:Y:S01]  /*2090*/  SHF.L.U32 R0, R12, 0x1f, RZ ;  /* 0x0000001f0c007819 */ /* 0x002fe200000006ff */
[----:B------:R-:W-:Y:S02]  /*20a0*/  USHF.L.U32 UR18, UR7, 0x6, URZ ;  /* 0x0000000607127899 */ /* 0x000fe400080006ff */
[----:B------:R-:W-:Y:S02]  /*20b0*/  ULOP3.LUT UR17, UR17, 0xfefffff8, URZ, 0xc0, !UPT ;  /* 0xfefffff811117892 */ /* 0x000fe4000f8ec0ff */
[----:B------:R-:W-:-:S02]  /*20c0*/  UIADD3.X UR15, UPT, UPT, URZ, UR27, URZ, UP1, !UPT ;  /* 0x0000001bff0f7290 */ /* 0x000fc40008ffe4ff */
[----:B------:R-:W-:Y:S01]  /*20d0*/  UPRMT UR4, URZ, 0x5410, UR24 ;  /* 0x00005410ff047896 */ /* 0x000fe20008000018 */
[----:B------:R3:W4:Y:S01]  /*20e0*/  SYNCS.PHASECHK.TRANS64.TRYWAIT P0, [UR5+0x28], R0 ;  /* 0x00002800ff0075a7 */ /* 0x0007220008001105 */
[----:B------:R-:W-:Y:S02]  /*20f0*/  UIADD3 UR8, UPT, UPT, UR8, 0xe400, URZ ;  /* 0x0000e40008087890 */ /* 0x000fe4000fffe0ff */
[----:B------:R-:W-:Y:S01]  /*2100*/  UIADD3.X UR23, UPT, UPT, URZ, UR27, URZ, UP0, !UPT ;  /* 0x0000001bff177290 */ /* 0x000fe200087fe4ff */
[----:B------:R-:W-:Y:S01]  /*2110*/  UMOV UR32, 0x0 ;  /* 0x0000000000207882 */ /* 0x000fe20000000000 */
[----:B------:R-:W-:Y:S01]  /*2120*/  UMOV UR33, 0x10000000 ;  /* 0x1000000000217882 */ /* 0x000fe20000000000 */
[----:B------:R-:W-:Y:S01]  /*2130*/  UMOV UR19, UR35 ;  /* 0x0000002300137c82 */ /* 0x000fe20008000000 */
[----:B------:R-:W-:Y:S01]  /*2140*/  UMOV UR20, UR36 ;  /* 0x0000002400147c82 */ /* 0x000fe20008000000 */
[----:B------:R-:W-:Y:S01]  /*2150*/  UMOV UR12, UR36 ;  /* 0x00000024000c7c82 */ /* 0x000fe20008000000 */
[----:B------:R-:W-:Y:S01]  /*2160*/  UMOV UR9, UR17 ;  /* 0x0000001100097c82 */ /* 0x000fe20008000000 */
[----:B------:R-:W-:Y:S01]  /*2170*/  UMOV UR10, UR18 ;  /* 0x00000012000a7c82 */ /* 0x000fe20008000000 */
[----:B------:R1:W-:Y:S01]  /*2180*/  UTMALDG.3D.MULTICAST.2CTA [UR16], [UR14], UR4, desc[UR32] ;  /* 0x000020100e0073b4 */ /* 0x0003e20008211804 */
[----:B------:R-:W-:-:S04]  /*2190*/  UIADD3 UR7, UPT, UPT, UR7, 0x1, URZ ;  /* 0x0000000107077890 */ /* 0x000fc8000fffe0ff */
[----:B------:R-:W-:Y:S01]  /*21a0*/  UISETP.NE.AND UP0, UPT, UR7, UR25, UPT ;  /* 0x000000190700728c */ /* 0x000fe2000bf05270 */
[----:B------:R3:W-:Y:S01]  /*21b0*/  UTMALDG.3D.2CTA [UR8], [UR22], desc[UR32] ;  /* 0x00002008160075b4 */ /* 0x0007e20008211000 */
[----:B-1----:R-:W-:-:S07]  /*21c0*/  UMOV UR4, UR6 ;  /* 0x0000000600047c82 */ /* 0x002fce0008000000 */
[----:B---3--:R-:W-:Y:S05]  /*21d0*/  BRA.U UP0, `(.L_x_38) ;  /* 0xfffffffd00487547 */ /* 0x008fea000b83ffff */
.L_x_32:
[C---:B------:R-:W-:Y:S01]  /*21e0*/  LEA R3, R11.reuse, UR13, 0x3 ;  /* 0x0000000d0b037c11 */ /* 0x040fe2000f8e18ff */
[----:B------:R-:W-:Y:S01]  /*21f0*/  NOP ;  /* 0x0000000000007918 */ /* 0x000fe20000000000 */
[----:B-1----:R-:W-:Y:S02]  /*2200*/  SHF.L.U32 R0, R10, 0x1f, RZ ;  /* 0x0000001f0a007819 */ /* 0x002fe400000006ff */
[----:B------:R-:W-:Y:S02]  /*2210*/  LEA R4, R11, UR13, 0x4 ;  /* 0x0000000d0b047c11 */ /* 0x000fe4000f8e20ff */
[----:B--2-4-:R-:W1:Y:S02]  /*2220*/  SYNCS.PHASECHK.TRANS64.TRYWAIT P0, [R3+URZ+0x70], R0 ;  /* 0x00007000030075a7 */ /* 0x014e6400080011ff */
[----:B-1----:R-:W-:Y:S05]  /*2230*/  @!P0 BRA `(.L_x_39) ;  /* 0x0000005400488947 */ /* 0x002fea0003800000 */
.L_x_117:
[----:B------:R-:W2:Y:S01]  /*2240*/  LDS.128 R4, [R4+0x100] ;  /* 0x0001000004047984 */ /* 0x000ea20000000c00 */
[----:B------:R-:W-:Y:S01]  /*2250*/  UISETP.GE.AND UP0, UPT, UR40, 0x1, UPT ;  /* 0x000000012800788c */ /* 0x000fe2000bf06270 */
[----:B------:R-:W-:Y:S01]  /*2260*/  @!PT LDS RZ, [RZ] ;  /* 0x00000000fffff984 */ /* 0x000fe20000000800 */
[----:B------:R-:W-:Y:S01]  /*2270*/  @!PT LDS RZ, [RZ] ;  /* 0x00000000fffff984 */ /* 0x000fe20000000800 */
[----:B------:R-:W-:Y:S01]  /*2280*/  @!PT LDS RZ, [RZ] ;  /* 0x00000000fffff984 */ /* 0x000fe20000000800 */
[----:B------:R-:W-:Y:S01]  /*2290*/  @!PT LDS RZ, [RZ] ;  /* 0x00000000fffff984 */ /* 0x000fe20000000800 */
[----:B------:R3:W-:Y:S06]  /*22a0*/  MEMBAR.ALL.CTA ;  /* 0x0000000000007992 */ /* 0x0007ec0000008000 */
[----:B---3--:R-:W3:Y:S01]  /*22b0*/  FENCE.VIEW.ASYNC.S ;  /* 0x00000000000073c6 */ /* 0x008ee20000000000 */
[----:B--2---:R-:W-:-:S13]  /*22c0*/  LOP3.LUT P0, RZ, R6, 0x1, RZ, 0xc0, !PT ;  /* 0x0000000106ff7812 */ /* 0x004fda000780c0ff */
[----:B---3--:R-:W-:Y:S01]  /*22d0*/  VOTEU.ANY UP1, P0 ;  /* 0x0000000000ff7886 */ /* 0x008fe20000020100 */
[----:B------:R-:W-:-:S13]  /*22e0*/  PLOP3.LUT P0, PT, PT, PT, UP1, 0x80, 0x8 ;  /* 0x000000000008781c */ /* 0x000fda0003f0f018 */
[----:B-1----:R-:W-:Y:S02]  /*22f0*/  @P0 LOP3.LUT R0, R5, 0xffff, RZ, 0xc0, !PT ;  /* 0x0000ffff05000812 */ /* 0x002fe400078ec0ff */
[----:B------:R-:W-:Y:S02]  /*2300*/  @P0 MOV R2, R4 ;  /* 0x0000000400020202 */ /* 0x000fe40000000f00 */
[----:B------:R-:W-:Y:S01]  /*2310*/  @P0 R2UR UR5, R0 ;  /* 0x00000000000502ca */ /* 0x000fe200000e0000 */
[----:B------:R-:W-:Y:S01]  /*2320*/  VIADD R0, R3, 0x80 ;  /* 0x0000008003007836 */ /* 0x000fe20000000000 */
[----:B------:R-:W-:Y:S02]  /*2330*/  @P0 SHF.R.U32.HI R4, RZ, 0x10, R5 ;  /* 0x00000010ff040819 */ /* 0x000fe40000011605 */
[----:B------:R-:W-:Y:S02]  /*2340*/  @P0 R2UR UR7, R2 ;  /* 0x00000000020702ca */ /* 0x000fe400000e0000 */
[----:B------:R-:W-:-:S02]  /*2350*/  PRMT R0, RZ, 0x654, R0 ;  /* 0x00000654ff007816 */ /* 0x000fc40000000000 */
[----:B------:R-:W-:Y:S02]  /*2360*/  @P0 R2UR UR4, R4 ;  /* 0x00000000040402ca */ /* 0x000fe400000e0000 */
[----:B------:R1:W-:Y:S03]  /*2370*/  SYNCS.ARRIVE.TRANS64.RED.A1T0 RZ, [R0+URZ], RZ ;  /* 0x000000ff00ff79a7 */ /* 0x0003e600081004ff */
[----:B------:R-:W-:-:S04]  /*2380*/  @UP1 UMOV UR31, UR5 ;  /* 0x00000005001f1c82 */ /* 0x000fc80008000000 */
[----:B------:R-:W-:-:S04]  /*2390*/  @UP1 UMOV UR37, UR7 ;  /* 0x0000000700251c82 */ /* 0x000fc80008000000 */
[----:B------:R-:W-:Y:S01]  /*23a0*/  @UP1 UMOV UR36, UR4 ;  /* 0x0000000400241c82 */ /* 0x000fe20008000000 */
[----:B------:R-:W-:Y:S05]  /*23b0*/  BRA.U !UP0, `(.L_x_40) ;  /* 0x0000000108d47547 */ /* 0x000fea000b800000 */
[----:B------:R-:W2:Y:S01]  /*23c0*/  LDCU.128 UR16, c[0x0][0xb10] ;  /* 0x00016200ff1077ac */ /* 0x000ea20008000c00 */
[----:B------:R-:W3:Y:S01]  /*23d0*/  LDCU UR12, c[0x0][0xb20] ;  /* 0x00016400ff0c77ac */ /* 0x000ee20008000800 */
[----:B------:R-:W4:Y:S01]  /*23e0*/  LDCU UR20, c[0x0][0xb0c] ;  /* 0x00016180ff1477ac */ /* 0x000f220008000800 */
[----:B------:R-:W1:Y:S01]  /*23f0*/  LDCU.64 UR8, c[0x0][0xb28] ;  /* 0x00016500ff0877ac */ /* 0x000e620008000a00 */
[----:B------:R-:W-:Y:S02]  /*2400*/  UISETP.NE.AND UP3, UPT, UR40, 0x1, UPT ;  /* 0x000000012800788c */ /* 0x000fe4000bf65270 */
[----:B--2---:R-:W-:Y:S02]  /*2410*/  UIMAD.WIDE.U32 UR10, UR38, UR19, URZ ;  /* 0x00000013260a72a5 */ /* 0x004fe4000f8e00ff */
[----:B------:R-:W-:Y:S02]  /*2420*/  UIMAD.WIDE.U32 UR4, UR39, UR16, URZ ;  /* 0x00000010270472a5 */ /* 0x000fe4000f8e00ff */
[----:B------:R-:W-:-:S02]  /*2430*/  UISETP.NE.AND UP0, UPT, UR18, 0x1, UPT ;  /* 0x000000011200788c */ /* 0x000fc4000bf05270 */
[----:B------:R-:W-:Y:S01]  /*2440*/  UIMAD.WIDE.U32 UR22, UR31, UR19, URZ ;  /* 0x000000131f1672a5 */ /* 0x000fe2000f8e00ff */
[----:B------:R-:W-:Y:S02]  /*2450*/  UMOV UR10, UR11 ;  /* 0x0000000b000a7c82 */ /* 0x000fe40008000000 */
[----:B------:R-:W-:Y:S01]  /*2460*/  UMOV UR4, UR5 ;  /* 0x0000000500047c82 */ /* 0x000fe20008000000 */
[----:B---3--:R-:W-:Y:S02]  /*2470*/  USHF.R.U32.HI UR10, URZ, UR12, UR10 ;  /* 0x0000000cff0a7299 */ /* 0x008fe4000801160a */
[----:B----4-:R-:W-:Y:S02]  /*2480*/  UISETP.NE.AND UP2, UPT, UR20, 0x1, UPT ;  /* 0x000000011400788c */ /* 0x010fe4000bf45270 */
[----:B------:R-:W-:Y:S02]  /*2490*/  USHF.R.U32.HI UR4, URZ, UR17, UR4 ;  /* 0x00000011ff047299 */ /* 0x000fe40008011604 */
[----:B------:R-:W-:-:S02]  /*24a0*/  USEL UR5, UR38, UR10, !UP0 ;  /* 0x0000000a26057287 */ /* 0x000fc4000c000000 */
[----:B------:R-:W-:Y:S02]  /*24b0*/  USEL UR7, UR39, UR4, !UP2 ;  /* 0x0000000427077287 */ /* 0x000fe4000d000000 */
[----:B-1----:R-:W-:Y:S01]  /*24c0*/  UIMAD.WIDE.U32 UR10, UR5, UR8, URZ ;  /* 0x00000008050a72a5 */ /* 0x002fe2000f8e00ff */
[----:B------:R-:W-:Y:S01]  /*24d0*/  UMOV UR4, UR23 ;  /* 0x0000001700047c82 */ /* 0x000fe20008000000 */
[----:B------:R-:W-:Y:S02]  /*24e0*/  UIMAD.WIDE.U32 UR14, UR37, UR16, URZ ;  /* 0x00000010250e72a5 */ /* 0x000fe4000f8e00ff */
[----:B------:R-:W-:-:S03]  /*24f0*/  UIMAD.WIDE.U32 UR22, UR7, UR8, URZ ;  /* 0x00000008071672a5 */ /* 0x000fc6000f8e00ff */
[----:B------:R-:W-:Y:S01]  /*2500*/  UMOV UR10, UR11 ;  /* 0x0000000b000a7c82 */ /* 0x000fe20008000000 */
[----:B------:R-:W-:Y:S02]  /*2510*/  USHF.R.U32.HI UR4, URZ, UR12, UR4 ;  /* 0x0000000cff047299 */ /* 0x000fe40008011604 */
[----:B------:R-:W-:Y:S01]  /*2520*/  @UP3 USHF.R.U32.HI UR5, URZ, UR9, UR10 ;  /* 0x00000009ff053299 */ /* 0x000fe2000801160a */
[----:B------:R-:W-:Y:S01]  /*2530*/  UMOV UR14, UR15 ;  /* 0x0000000f000e7c82 */ /* 0x000fe20008000000 */
[----:B------:R-:W-:Y:S01]  /*2540*/  UMOV UR22, UR23 ;  /* 0x0000001700167c82 */ /* 0x000fe20008000000 */
[----:B------:R-:W-:Y:S02]  /*2550*/  USHF.R.U32.HI UR17, URZ, UR17, UR14 ;  /* 0x00000011ff117299 */ /* 0x000fe4000801160e */
[----:B------:R-:W-:Y:S02]  /*2560*/  USEL UR4, UR31, UR4, !UP0 ;  /* 0x000000041f047287 */ /* 0x000fe4000c000000 */
[----:B------:R-:W-:-:S02]  /*2570*/  @UP3 USHF.R.U32.HI UR7, URZ, UR9, UR22 ;  /* 0x00000009ff073299 */ /* 0x000fc40008011616 */
[----:B------:R-:W-:Y:S02]  /*2580*/  UIMAD UR10, UR40, UR5, URZ ;  /* 0x00000005280a72a4 */ /* 0x000fe4000f8e02ff */
[----:B------:R-:W-:Y:S02]  /*2590*/  USEL UR5, UR37, UR17, !UP2 ;  /* 0x0000001125057287 */ /* 0x000fe4000d000000 */
[----:B------:R-:W-:Y:S02]  /*25a0*/  UIMAD UR12, UR40, UR7, URZ ;  /* 0x00000007280c72a4 */ /* 0x000fe4000f8e02ff */
[----:B------:R-:W-:Y:S02]  /*25b0*/  UISETP.GE.AND UP0, UPT, UR4, UR10, UPT ;  /* 0x0000000a0400728c */ /* 0x000fe4000bf06270 */
[----:B------:R-:W-:Y:S02]  /*25c0*/  UIMAD.WIDE.U32 UR10, UR4, UR8, URZ ;  /* 0x00000008040a72a5 */ /* 0x000fe4000f8e00ff */
[----:B------:R-:W-:-:S02]  /*25d0*/  UISETP.GE.OR UP0, UPT, UR5, UR12, UP0 ;  /* 0x0000000c0500728c */ /* 0x000fc40008706670 */
[----:B------:R-:W-:Y:S02]  /*25e0*/  UIMAD.WIDE.U32 UR14, UR5, UR8, URZ ;  /* 0x00000008050e72a5 */ /* 0x000fe4000f8e00ff */
[----:B------:R-:W-:Y:S01]  /*25f0*/  UIADD3 UR12, UPT, UPT, -UR5, URZ, URZ ;  /* 0x000000ff050c7290 */ /* 0x000fe2000fffe1ff */
[----:B------:R-:W-:Y:S01]  /*2600*/  UMOV UR10, UR11 ;  /* 0x0000000b000a7c82 */ /* 0x000fe20008000000 */
[----:B------:R-:W-:Y:S02]  /*2610*/  UIADD3 UR11, UPT, UPT, -UR4, URZ, URZ ;  /* 0x000000ff040b7290 */ /* 0x000fe4000fffe1ff */
[----:B------:R-:W-:-:S03]  /*2620*/  USHF.R.U32.HI UR10, URZ, UR9, UR10 ;  /* 0x00000009ff0a7299 */ /* 0x000fc6000801160a */
[----:B------:R-:W-:Y:S01]  /*2630*/  @!UP0 UMOV UR8, UR15 ;  /* 0x0000000f00088c82 */ /* 0x000fe20008000000 */
[----:B------:R-:W-:Y:S02]  /*2640*/  UIMAD UR11, UR18, UR11, UR31 ;  /* 0x0000000b120b72a4 */ /* 0x000fe4000f8e021f */
[----:B------:R-:W-:Y:S02]  /*2650*/  USEL UR10, UR4, UR10, !UP3 ;  /* 0x0000000a040a7287 */ /* 0x000fe4000d800000 */
[----:B------:R-:W-:Y:S02]  /*2660*/  @!UP0 USHF.R.U32.HI UR8, URZ, UR9, UR8 ;  /* 0x00000009ff088299 */ /* 0x000fe40008011608 */
[----:B------:R-:W-:Y:S02]  /*2670*/  UIADD3 UR9, UPT, UPT, -UR10, URZ, URZ ;  /* 0x000000ff0a097290 */ /* 0x000fe4000fffe1ff */
[----:B------:R-:W-:Y:S02]  /*2680*/  @!UP0 USEL UR8, UR5, UR8, !UP3 ;  /* 0x0000000805088287 */ /* 0x000fe4000d800000 */
[----:B------:R-:W-:-:S02]  /*2690*/  UIMAD UR9, UR40, UR9, UR4 ;  /* 0x00000009280972a4 */ /* 0x000fc4000f8e0204 */
[----:B------:R-:W-:Y:S02]  /*26a0*/  @!UP0 UIADD3 UR10, UPT, UPT, UR10, -UR8, URZ ;  /* 0x800000080a0a8290 */ /* 0x000fe4000fffe0ff */
[----:B------:R-:W-:Y:S02]  /*26b0*/  @!UP0 UIMAD UR8, UR9, UR7, UR8 ;  /* 0x00000007090882a4 */ /* 0x000fe4000f8e0208 */
[----:B------:R-:W-:Y:S02]  /*26c0*/  @!UP0 UIMAD UR4, UR40, UR10, UR5 ;  /* 0x0000000a280482a4 */ /* 0x000fe4000f8e0205 */
[----:B------:R-:W-:Y:S02]  /*26d0*/  UIMAD UR7, UR20, UR12, UR37 ;  /* 0x0000000c140772a4 */ /* 0x000fe4000f8e0225 */
[----:B------:R-:W-:Y:S01]  /*26e0*/  UIMAD UR31, UR4, UR18, UR11 ;  /* 0x00000012041f72a4 */ /* 0x000fe2000f8e020b */
[----:B------:R-:W-:Y:S02]  /*26f0*/  @!UP0 UMOV UR5, UR8 ;  /* 0x0000000800058c82 */ /* 0x000fe40008000000 */
[----:B------:R-:W-:-:S12]  /*2700*/  UIMAD UR37, UR5, UR20, UR7 ;  /* 0x00000014052572a4 */ /* 0x000fd8000f8e0207 */
.L_x_40:
[----:B------:R-:W2:Y:S02]  /*2710*/  LDCU UR4, c[0x0][0xb30] ;  /* 0x00016600ff0477ac */ /* 0x000ea40008000800 */
[----:B--2---:R-:W-:-:S09]  /*2720*/  UISETP.NE.AND UP0, UPT, UR4, 0x1, UPT ;  /* 0x000000010400788c */ /* 0x004fd2000bf05270 */
[----:B------:R-:W-:Y:S05]  /*2730*/  BRA.U UP0, `(.L_x_41) ;  /* 0x0000000100447547 */ /* 0x000fea000b800000 */
[----:B------:R-:W2:Y:S01]  /*2740*/  LDCU.128 UR16, c[0x0][0xb10] ;  /* 0x00016200ff1077ac */ /* 0x000ea20008000c00 */
[----:B------:R-:W3:Y:S01]  /*2750*/  LDCU UR10, c[0x0][0xb0c] ;  /* 0x00016180ff0a77ac */ /* 0x000ee20008000800 */
[----:B------:R-:W4:Y:S01]  /*2760*/  LDCU UR7, c[0x0][0xb20] ;  /* 0x00016400ff0777ac */ /* 0x000f220008000800 */
[----:B--2---:R-:W-:Y:S02]  /*2770*/  UIMAD.WIDE.U32 UR8, UR37, UR16, URZ ;  /* 0x00000010250872a5 */ /* 0x004fe4000f8e00ff */
[----:B------:R-:W-:Y:S02]  /*2780*/  UIMAD.WIDE.U32 UR4, UR31, UR19, URZ ;  /* 0x000000131f0472a5 */ /* 0x000fe4000f8e00ff */
[----:B---3--:R-:W-:Y:S02]  /*2790*/  UISETP.NE.AND UP2, UPT, UR10, 0x1, UPT ;  /* 0x000000010a00788c */ /* 0x008fe4000bf45270 */
[----:B------:R-:W-:Y:S01]  /*27a0*/  UISETP.NE.AND UP0, UPT, UR18, 0x1, UPT ;  /* 0x000000011200788c */ /* 0x000fe2000bf05270 */
[----:B------:R-:W-:-:S02]  /*27b0*/  UMOV UR8, UR9 ;  /* 0x0000000900087c82 */ /* 0x000fc40008000000 */
[----:B------:R-:W-:Y:S01]  /*27c0*/  UMOV UR4, UR5 ;  /* 0x0000000500047c82 */ /* 0x000fe20008000000 */
[----:B------:R-:W-:Y:S02]  /*27d0*/  USHF.R.U32.HI UR17, URZ, UR17, UR8 ;  /* 0x00000011ff117299 */ /* 0x000fe40008011608 */
[----:B----4-:R-:W-:Y:S02]  /*27e0*/  USHF.R.U32.HI UR4, URZ, UR7, UR4 ;  /* 0x00000007ff047299 */ /* 0x010fe40008011604 */
[----:B------:R-:W-:Y:S02]  /*27f0*/  USEL UR5, UR37, UR17, !UP2 ;  /* 0x0000001125057287 */ /* 0x000fe4000d000000 */
[----:B------:R-:W-:-:S04]  /*2800*/  USEL UR4, UR31, UR4, !UP0 ;  /* 0x000000041f047287 */ /* 0x000fc8000c000000 */
[----:B------:R-:W-:Y:S02]  /*2810*/  UIADD3 UR7, UPT, UPT, UR5, -UR4, URZ ;  /* 0x8000000405077290 */ /* 0x000fe4000fffe0ff */
[----:B------:R-:W-:Y:S02]  /*2820*/  UIADD3 UR4, UPT, UPT, -UR5, UR4, URZ ;  /* 0x0000000405047290 */ /* 0x000fe4000fffe1ff */
[----:B------:R-:W-:Y:S02]  /*2830*/  UIMAD UR31, UR7, UR18, UR31 ;  /* 0x00000012071f72a4 */ /* 0x000fe4000f8e021f */
[----:B------:R-:W-:-:S12]  /*2840*/  UIMAD UR37, UR4, UR10, UR37 ;  /* 0x0000000a042572a4 */ /* 0x000fd8000f8e0225 */
.L_x_41:
[----:B------:R-:W-:Y:S01]  /*2850*/  VIADD R11, R11, 0x1 ;  /* 0x000000010b0b7836 */ /* 0x000fe20000000000 */
[----:B------:R-:W-:Y:S01]  /*2860*/  PLOP3.LUT P1, PT, PT, PT, PT, 0x80, 0x8 ;  /* 0x000000000008781c */ /* 0x000fe20003f2f070 */
[----:B------:R-:W-:Y:S02]  /*2870*/  UIADD3 UR46, UPT, UPT, UR37, UR58, URZ ;  /* 0x0000003a252e7290 */ /* 0x000fe4000fffe0ff */
[----:B------:R-:W-:Y:S01]  /*2880*/  UIADD3 UR45, UPT, UPT, UR31, UR55, URZ ;  /* 0x000000371f2d7290 */ /* 0x000fe2000fffe0ff */
[----:B------:R-:W-:-:S04]  /*2890*/  ISETP.NE.AND P0, PT, R11, 0x2, PT ;  /* 0x000000020b00780c */ /* 0x000fc80003f05270 */
[----:B-1----:R-:W-:Y:S02]  /*28a0*/  SEL R0, RZ, 0x1, P0 ;  /* 0x00000001ff007807 */ /* 0x002fe40000000000 */
[----:B------:R-:W-:Y:S02]  /*28b0*/  SEL R11, R11, RZ, P0 ;  /* 0x000000ff0b0b7207 */ /* 0x000fe40000000000 */
[----:B------:R-:W-:Y:S01]  /*28c0*/  LOP3.LUT R10, R10, R0, RZ, 0x3c, !PT ;  /* 0x000000000a0a7212 */ /* 0x000fe200078e3cff */
[----:B------:R-:W-:Y:S06]  /*28d0*/  BRA.U UP1, `(.L_x_42) ;  /* 0xfffffff101447547 */ /* 0x000fec000b83ffff */
[----:B------:R-:W-:Y:S01]  /*28e0*/  UIADD3 UR13, UPT, UPT, UR13, 0x28, URZ ;  /* 0x000000280d0d7890 */ /* 0x000fe2000fffe0ff */
[----:B------:R-:W-:-:S03]  /*28f0*/  SHF.L.U32 R2, R12, 0x1f, RZ ;  /* 0x0000001f0c027819 */ /* 0x000fc600000006ff */
[----:B------:R-:W-:-:S09]  /*2900*/  ULEA UR4, UR6, UR13, 0x3 ;  /* 0x0000000d06047291 */ /* 0x000fd2000f8e18ff */
[----:B------:R-:W1:Y:S02]  /*2910*/  SYNCS.PHASECHK.TRANS64.TRYWAIT P0, [UR4], R2 ;  /* 0x00000002ff0075a7 */ /* 0x000e640008001104 */
[----:B-1----:R-:W-:Y:S05]  /*2920*/  @!P0 BRA `(.L_x_43) ;  /* 0x0000004c00a08947 */ /* 0x002fea0003800000 */
.L_x_119:
[----:B------:R-:W-:-:S04]  /*2930*/  UIADD3 UR4, UPT, UPT, UR6, 0x1, URZ ;  /* 0x0000000106047890 */ /* 0x000fc8000fffe0ff */
[----:B------:R-:W-:-:S04]  /*2940*/  UISETP.NE.AND UP0, UPT, UR4, 0x5, UPT ;  /* 0x000000050400788c */ /* 0x000fc8000bf05270 */
[----:B------:R-:W-:Y:S02]  /*2950*/  USEL UR6, URZ, 0x1, UP0 ;  /* 0x00000001ff067887 */ /* 0x000fe40008000000 */
[----:B------:R-:W-:-:S04]  /*2960*/  USEL UR4, UR4, URZ, UP0 ;  /* 0x000000ff04047287 */ /* 0x000fc80008000000 */
[----:B------:R-:W-:Y:S01]  /*2970*/  ULEA UR5, UR4, UR13, 0x3 ;  /* 0x0000000d04057291 */ /* 0x000fe2000f8e18ff */
[----:B-1----:R-:W-:-:S04]  /*2980*/  LOP3.LUT R2, R12, UR6, RZ, 0x3c, !PT ;  /* 0x000000060c027c12 */ /* 0x002fc8000f8e3cff */
[----:B------:R-:W-:-:S04]  /*2990*/  SHF.L.U32 R3, R2, 0x1f, RZ ;  /* 0x0000001f02037819 */ /* 0x000fc800000006ff */
[----:B------:R-:W1:Y:S02]  /*29a0*/  SYNCS.PHASECHK.TRANS64.TRYWAIT P0, [UR5], R3 ;  /* 0x00000003ff0075a7 */ /* 0x000e640008001105 */
[----:B-1----:R-:W-:Y:S05]  /*29b0*/  @!P0 BRA `(.L_x_44) ;  /* 0x0000004c00948947 */ /* 0x002fea0003800000 */
.L_x_121:
[----:B------:R-:W-:-:S04]  /*29c0*/  UIADD3 UR4, UPT, UPT, UR4, 0x1, URZ ;  /* 0x0000000104047890 */ /* 0x000fc8000fffe0ff */
[----:B------:R-:W-:-:S04]  /*29d0*/  UISETP.NE.AND UP0, UPT, UR4, 0x5, UPT ;  /* 0x000000050400788c */ /* 0x000fc8000bf05270 */
[----:B------:R-:W-:Y:S02]  /*29e0*/  USEL UR6, URZ, 0x1, UP0 ;  /* 0x00000001ff067887 */ /* 0x000fe40008000000 */
[----:B------:R-:W-:-:S04]  /*29f0*/  USEL UR4, UR4, URZ, UP0 ;  /* 0x000000ff04047287 */ /* 0x000fc80008000000 */
[----:B------:R-:W-:Y:S01]  /*2a00*/  ULEA UR5, UR4, UR13, 0x3 ;  /* 0x0000000d04057291 */ /* 0x000fe2000f8e18ff */
[----:B------:R-:W-:-:S04]  /*2a10*/  LOP3.LUT R2, R2, UR6, RZ, 0x3c, !PT ;  /* 0x0000000602027c12 */ /* 0x000fc8000f8e3cff */
[----:B-1----:R-:W-:-:S04]  /*2a20*/  SHF.L.U32 R3, R2, 0x1f, RZ ;  /* 0x0000001f02037819 */ /* 0x002fc800000006ff */
[----:B------:R-:W1:Y:S02]  /*2a30*/  SYNCS.PHASECHK.TRANS64.TRYWAIT P0, [UR5], R3 ;  /* 0x00000003ff0075a7 */ /* 0x000e640008001105 */
[----:B-1----:R-:W-:Y:S05]  /*2a40*/  @!P0 BRA `(.L_x_45) ;  /* 0x0000004c00888947 */ /* 0x002fea0003800000 */
.L_x_123:
        /* <DEDUP_REMOVED lines=9> */
.L_x_125:
[----:B------:R-:W-:-:S04]  /*2ae0*/  UIADD3 UR4, UPT, UPT, UR4, 0x1, URZ ;  /* 0x0000000104047890 */ /* 0x000fc8000fffe0ff */
[----:B------:R-:W-:-:S04]  /*2af0*/  UISETP.NE.AND UP0, UPT, UR4, 0x5, UPT ;  /* 0x000000050400788c */ /* 0x000fc8000bf05270 */
[----:B------:R-:W-:Y:S02]  /*2b00*/  USEL UR5, URZ, 0x1, UP0 ;  /* 0x00000001ff057887 */ /* 0x000fe40008000000 */
[----:B------:R-:W-:-:S04]  /*2b10*/  USEL UR4, UR4, URZ, UP0 ;  /* 0x000000ff04047287 */ /* 0x000fc80008000000 */
[----:B------:R-:W-:Y:S01]  /*2b20*/  ULEA UR4, UR4, UR13, 0x3 ;  /* 0x0000000d04047291 */ /* 0x000fe2000f8e18ff */
[----:B------:R-:W-:-:S04]  /*2b30*/  LOP3.LUT R2, R2, UR5, RZ, 0x3c, !PT ;  /* 0x0000000502027c12 */ /* 0x000fc8000f8e3cff */
[----:B------:R-:W-:Y:S01]  /*2b40*/  SHF.L.U32 R2, R2, 0x1f, RZ ;  /* 0x0000001f02027819 */ /* 0x000fe200000006ff */
[----:B-1----:R-:W-:-:S07]  /*2b50*/  IMAD.U32 R0, RZ, RZ, UR4 ;  /* 0x00000004ff007e24 */ /* 0x002fce000f8e00ff */
.L_x_47:
[----:B-1----:R1:W2:Y:S02]  /*2b60*/  SYNCS.PHASECHK.TRANS64.TRYWAIT P0, [R0+URZ], R2 ;  /* 0x00000002000075a7 */ /* 0x0022a400080011ff */
[----:B--2---:R-:W-:Y:S05]  /*2b70*/  @!P0 NANOSLEEP.SYNCS 0x989680 ;  /* 0x009896800000895d */ /* 0x004fea0003900000 */
[----:B------:R-:W2:Y:S02]  /*2b80*/  @!P0 SYNCS.PHASECHK.TRANS64 P0, [R0+URZ], R2 ;  /* 0x00000002000085a7 */ /* 0x000ea400080010ff */
[----:B--2---:R-:W-:Y:S05]  /*2b90*/  @P0 EXIT ;  /* 0x000000000000094d */ /* 0x004fea0003800000 */
[----:B------:R-:W-:Y:S05]  /*2ba0*/  BRA `(.L_x_47) ;  /* 0xfffffffc00ec7947 */ /* 0x000fea000383ffff */
.L_x_22:
[----:B------:R-:W1:Y:S02]  /*2bb0*/  S2UR UR4, SR_CgaCtaId ;  /* 0x00000000000479c3 */ /* 0x000e640000008800 */
[----:B-1----:R-:W-:-:S04]  /*2bc0*/  UISETP.NE.AND UP0, UPT, UR4, URZ, UPT ;  /* 0x000000ff0400728c */ /* 0x002fc8000bf05270 */
[----:B------:R-:W-:-:S09]  /*2bd0*/  UISETP.NE.OR UP0, UPT, UR13, 0x1, UP0 ;  /* 0x000000010d00788c */ /* 0x000fd20008705670 */
[----:B------:R-:W-:Y:S05]  /*2be0*/  BRA.U UP0, `(.L_x_48) ;  /* 0x00000005004c7547 */ /* 0x000fea000b800000 */
[----:B------:R-:W1:Y:S01]  /*2bf0*/  S2UR UR5, SR_CgaCtaId ;  /* 0x00000000000579c3 */ /* 0x000e620000008800 */
[----:B------:R-:W-:Y:S01]  /*2c00*/  UMOV UR4, 0x400 ;  /* 0x0000040000047882 */ /* 0x000fe20000000000 */
[----:B------:R-:W-:Y:S01]  /*2c10*/  ISETP.GE.U32.AND P2, PT, R0, 0x4, PT ;  /* 0x000000040000780c */ /* 0x000fe20003f46070 */
[----:B------:R-:W-:Y:S01]  /*2c20*/  IMAD.MOV.U32 R12, RZ, RZ, 0x1 ;  /* 0x00000001ff0c7424 */ /* 0x000fe200078e00ff */
[----:B------:R-:W-:Y:S02]  /*2c30*/  CS2R R10, SRZ ;  /* 0x00000000000a7805 */ /* 0x000fe4000001ff00 */
[----:B------:R-:W-:Y:S01]  /*2c40*/  CS2R R8, SRZ ;  /* 0x0000000000087805 */ /* 0x000fe2000001ff00 */
[----:B-1----:R-:W-:-:S03]  /*2c50*/  ULEA UR6, UR5, UR4, 0x18 ;  /* 0x0000000405067291 */ /* 0x002fc6000f8ec0ff */
[----:B------:R-:W-:-:S09]  /*2c60*/  UMOV UR5, URZ ;  /* 0x000000ff00057c82 */ /* 0x000fd20008000000 */
.L_x_52:
[----:B------:R-:W-:Y:S02]  /*2c70*/  LEA R2, R8, UR6, 0x3 ;  /* 0x0000000608027c11 */ /* 0x000fe4000f8e18ff */
[----:B------:R-:W-:-:S03]  /*2c80*/  SHF.L.U32 R4, R9, 0x1f, RZ ;  /* 0x0000001f09047819 */ /* 0x000fc600000006ff */
[----:B------:R-:W-:Y:S01]  /*2c90*/  VIADD R5, R2, 0xe0 ;  /* 0x000000e002057836 */ /* 0x000fe20000000000 */
[----:B------:R-:W1:Y:S02]  /*2ca0*/  SYNCS.PHASECHK.TRANS64.TRYWAIT P0, [R2+URZ+0xd0], R4 ;  /* 0x0000d004020075a7 */ /* 0x000e6400080011ff */
[----:B-1----:R-:W-:Y:S05]  /*2cb0*/  @!P0 BRA `(.L_x_49) ;  /* 0x0000004c001c8947 */ /* 0x002fea0003800000 */
.L_x_126:
[----:B------:R-:W-:Y:S01]  /*2cc0*/  ULEA UR4, UR5, UR6, 0x3 ;  /* 0x0000000605047291 */ /* 0x000fe2000f8e18ff */
[----:B-1----:R-:W-:Y:S01]  /*2cd0*/  PRMT R2, RZ, 0x654, R5 ;  /* 0x00000654ff027816 */ /* 0x002fe20000000005 */
[----:B------:R-:W-:Y:S01]  /*2ce0*/  @!P2 IMAD.MOV.U32 R4, RZ, RZ, 0x10 ;  /* 0x00000010ff04a424 */ /* 0x000fe200078e00ff */
[----:B------:R-:W-:Y:S01]  /*2cf0*/  SHF.L.U32 R5, R12, 0x1f, RZ ;  /* 0x0000001f0c057819 */ /* 0x000fe200000006ff */
[----:B------:R-:W-:Y:S01]  /*2d00*/  UIADD3 UR7, UPT, UPT, UR4, 0x70, URZ ;  /* 0x0000007004077890 */ /* 0x000fe2000fffe0ff */
[----:B------:R1:W-:Y:S05]  /*2d10*/  SYNCS.ARRIVE.TRANS64.RED.A1T0 RZ, [R2+URZ], RZ ;  /* 0x000000ff02ff79a7 */ /* 0x0003ea00081004ff */
[----:B------:R-:W-:Y:S01]  /*2d20*/  IMAD.U32 R6, RZ, RZ, UR7 ;  /* 0x00000007ff067e24 */ /* 0x000fe2000f8e00ff */
[----:B------:R-:W2:Y:S04]  /*2d30*/  SYNCS.PHASECHK.TRANS64.TRYWAIT P0, [UR4+0x80], R5 ;  /* 0x00008005ff0075a7 */ /* 0x000ea80008001104 */
[----:B------:R-:W-:Y:S01]  /*2d40*/  PRMT R6, R0, 0x654, R6 ;  /* 0x0000065400067816 */ /* 0x000fe20000000006 */
[----:B-12---:R-:W-:Y:S06]  /*2d50*/  @!P0 BRA `(.L_x_50) ;  /* 0x0000004c00088947 */ /* 0x006fec0003800000 */
.L_x_128:
[----:B------:R-:W-:Y:S01]  /*2d60*/  ULEA UR8, UR5, UR6, 0x4 ;  /* 0x0000000605087291 */ /* 0x000fe2000f8e20ff */
[----:B------:R-:W-:Y:S01]  /*2d70*/  SEL R3, R6, R3, !P2 ;  /* 0x0000000306037207 */ /* 0x000fe20005000000 */
[----:B------:R-:W-:Y:S01]  /*2d80*/  UIADD3 UR9, UPT, UPT, UR4, 0x70, URZ ;  /* 0x0000007004097890 */ /* 0x000fe2000fffe0ff */
[----:B-1----:R-:W-:Y:S01]  /*2d90*/  LEA R2, R11, UR6, 0x3 ;  /* 0x000000060b027c11 */ /* 0x002fe2000f8e18ff */
[----:B------:R-:W-:Y:S01]  /*2da0*/  UIADD3 UR8, UPT, UPT, UR8, 0x100, URZ ;  /* 0x0000010008087890 */ /* 0x000fe2000fffe0ff */
[----:B------:R1:W-:Y:S01]  /*2db0*/  @!P2 SYNCS.ARRIVE.TRANS64.RED RZ, [R3+URZ], R4 ;  /* 0x0000000403ffa9a7 */ /* 0x0003e200080004ff */
[----:B------:R-:W-:Y:S01]  /*2dc0*/  UIADD3 UR4, UPT, UPT, UR5, 0x1, URZ ;  /* 0x0000000105047890 */ /* 0x000fe2000fffe0ff */
[----:B------:R-:W-:-:S03]  /*2dd0*/  VIADD R8, R8, 0x1 ;  /* 0x0000000108087836 */ /* 0x000fc60000000000 */
[----:B------:R-:W-:Y:S02]  /*2de0*/  UISETP.NE.AND UP0, UPT, UR4, 0x2, UPT ;  /* 0x000000020400788c */ /* 0x000fe4000bf05270 */
[----:B------:R-:W-:Y:S01]  /*2df0*/  ISETP.NE.AND P0, PT, R8, 0x2, PT ;  /* 0x000000020800780c */ /* 0x000fe20003f05270 */
[----:B------:R-:W-:Y:S06]  /*2e00*/  UGETNEXTWORKID.BROADCAST [UR8], [UR9] ;  /* 0x00000000080073ca */ /* 0x000fec0008000100 */
[----:B------:R-:W-:Y:S02]  /*2e10*/  USEL UR7, URZ, 0x1, UP0 ;  /* 0x00000001ff077887 */ /* 0x000fe40008000000 */
[----:B------:R-:W-:-:S04]  /*2e20*/  USEL UR5, UR4, URZ, UP0 ;  /* 0x000000ff04057287 */ /* 0x000fc80008000000 */
[----:B------:R-:W-:Y:S02]  /*2e30*/  LOP3.LUT R12, R12, UR7, RZ, 0x3c, !PT ;  /* 0x000000070c0c7c12 */ /* 0x000fe4000f8e3cff */
[----:B-1----:R-:W-:-:S04]  /*2e40*/  SHF.L.U32 R4, R10, 0x1f, RZ ;  /* 0x0000001f0a047819 */ /* 0x002fc800000006ff */
[----:B------:R-:W1:Y:S02]  /*2e50*/  SYNCS.PHASECHK.TRANS64.TRYWAIT P1, [R2+URZ+0x70], R4 ;  /* 0x00007004020075a7 */ /* 0x000e6400080211ff */
[----:B-1----:R-:W-:Y:S05]  /*2e60*/  @!P1 BRA `(.L_x_51) ;  /* 0x0000004800dc9947 */ /* 0x002fea0003800000 */
.L_x_129:
[C---:B-1----:R-:W-:Y:S01]  /*2e70*/  LEA R4, R11.reuse, UR6, 0x4 ;  /* 0x000000060b047c11 */ /* 0x042fe2000f8e20ff */
[----:B------:R-:W-:Y:S01]  /*2e80*/  VIADD R2, R2, 0x80 ;  /* 0x0000008002027836 */ /* 0x000fe20000000000 */
[----:B------:R-:W-:Y:S01]  /*2e90*/  SEL R8, R8, RZ, P0 ;  /* 0x000000ff08087207 */ /* 0x000fe20000000000 */
[----:B------:R-:W-:-:S03]  /*2ea0*/  VIADD R11, R11, 0x1 ;  /* 0x000000010b0b7836 */ /* 0x000fc60000000000 */
[----:B------:R-:W1:Y:S01]  /*2eb0*/  LDS.128 R4, [R4+0x100] ;  /* 0x0001000004047984 */ /* 0x000e620000000c00 */
[----:B------:R-:W-:Y:S02]  /*2ec0*/  PRMT R2, RZ, 0x654, R2 ;  /* 0x00000654ff027816 */ /* 0x000fe40000000002 */
[C---:B------:R-:W-:Y:S01]  /*2ed0*/  ISETP.NE.AND P1, PT, R11.reuse, 0x2, PT ;  /* 0x000000020b00780c */ /* 0x040fe20003f25270 */
[----:B------:R-:W-:Y:S01]  /*2ee0*/  @!PT LDS RZ, [RZ] ;  /* 0x00000000fffff984 */ /* 0x000fe20000000800 */
[----:B------:R-:W-:Y:S01]  /*2ef0*/  @!PT LDS RZ, [RZ] ;  /* 0x00000000fffff984 */ /* 0x000fe20000000800 */
[----:B------:R-:W-:Y:S01]  /*2f00*/  @!PT LDS RZ, [RZ] ;  /* 0x00000000fffff984 */ /* 0x000fe20000000800 */
[----:B------:R-:W-:Y:S01]  /*2f10*/  @!PT LDS RZ, [RZ] ;  /* 0x00000000fffff984 */ /* 0x000fe20000000800 */
[----:B------:R2:W-:Y:S06]  /*2f20*/  MEMBAR.ALL.CTA ;  /* 0x0000000000007992 */ /* 0x0005ec0000008000 */
[----:B--2---:R-:W2:Y:S01]  /*2f30*/  FENCE.VIEW.ASYNC.S ;  /* 0x00000000000073c6 */ /* 0x004ea20000000000 */
[----:B------:R-:W-:Y:S01]  /*2f40*/  SEL R11, R11, RZ, P1 ;  /* 0x000000ff0b0b7207 */ /* 0x000fe20000800000 */
[----:B--2---:R2:W-:Y:S01]  /*2f50*/  SYNCS.ARRIVE.TRANS64.RED.A1T0 RZ, [R2+URZ], RZ ;  /* 0x000000ff02ff79a7 */ /* 0x0045e200081004ff */
[----:B-1----:R-:W-:-:S02]  /*2f60*/  LOP3.LUT P3, RZ, R6, 0x1, RZ, 0xc0, !PT ;  /* 0x0000000106ff7812 */ /* 0x002fc4000786c0ff */
[----:B------:R-:W-:-:S04]  /*2f70*/  SEL R4, RZ, 0x1, P1 ;  /* 0x00000001ff047807 */ /* 0x000fc80000800000 */
[----:B------:R-:W-:Y:S02]  /*2f80*/  LOP3.LUT R10, R10, R4, RZ, 0x3c, !PT ;  /* 0x000000040a0a7212 */ /* 0x000fe400078e3cff */
[----:B--2---:R-:W-:-:S04]  /*2f90*/  SEL R2, RZ, 0x1, P0 ;  /* 0x00000001ff027807 */ /* 0x004fc80000000000 */
[----:B------:R-:W-:Y:S01]  /*2fa0*/  LOP3.LUT R9, R9, R2, RZ, 0x3c, !PT ;  /* 0x0000000209097212 */ /* 0x000fe200078e3cff */
[----:B------:R-:W-:Y:S06]  /*2fb0*/  @P3 BRA `(.L_x_52) ;  /* 0xfffffffc002c3947 */ /* 0x000fec000383ffff */
[----:B------:R-:W-:Y:S01]  /*2fc0*/  ULEA UR4, UR5, UR6, 0x3 ;  /* 0x0000000605047291 */ /* 0x000fe2000f8e18ff */
[----:B------:R-:W-:-:S08]  /*2fd0*/  SHF.L.U32 R2, R12, 0x1f, RZ ;  /* 0x0000001f0c027819 */ /* 0x000fd000000006ff */
[----:B------:R-:W1:Y:S02]  /*2fe0*/  SYNCS.PHASECHK.TRANS64 P0, [UR4+0x80], R2 ;  /* 0x00008002ff0075a7 */ /* 0x000e640008001004 */
[----:B-1----:R-:W-:Y:S05]  /*2ff0*/  @P0 BRA `(.L_x_53) ;  /* 0x0000000000080947 */ /* 0x002fea0003800000 */
[----:B------:R-:W1:Y:S02]  /*3000*/  SYNCS.PHASECHK.TRANS64.TRYWAIT P0, [UR4+0x80], R2 ;  /* 0x00008002ff0075a7 */ /* 0x000e640008001104 */
[----:B-1----:R-:W-:Y:S05]  /*3010*/  @!P0 BRA `(.L_x_54) ;  /* 0x0000004800848947 */ /* 0x002fea0003800000 */
.L_x_53:
[----:B------:R-:W-:-:S04]  /*3020*/  UIADD3 UR7, UPT, UPT, UR5, 0x1, URZ ;  /* 0x0000000105077890 */ /* 0x000fc8000fffe0ff */
[----:B------:R-:W-:-:S04]  /*3030*/  UISETP.NE.AND UP0, UPT, UR7, 0x2, UPT ;  /* 0x000000020700788c */ /* 0x000fc8000bf05270 */
[----:B------:R-:W-:Y:S02]  /*3040*/  USEL UR8, URZ, 0x1, UP0 ;  /* 0x00000001ff087887 */ /* 0x000fe40008000000 */
[----:B------:R-:W-:-:S04]  /*3050*/  USEL UR7, UR7, URZ, UP0 ;  /* 0x000000ff07077287 */ /* 0x000fc80008000000 */
[----:B------:R-:W-:Y:S01]  /*3060*/  ULEA UR7, UR7, UR6, 0x3 ;  /* 0x0000000607077291 */ /* 0x000fe2000f8e18ff */
[----:B-1----:R-:W-:-:S04]  /*3070*/  LOP3.LUT R2, R12, UR8, RZ, 0x3c, !PT ;  /* 0x000000080c027c12 */ /* 0x002fc8000f8e3cff */
[----:B------:R-:W-:-:S04]  /*3080*/  SHF.L.U32 R0, R2, 0x1f, RZ ;  /* 0x0000001f02007819 */ /* 0x000fc800000006ff */
[----:B------:R-:W1:Y:S02]  /*3090*/  SYNCS.PHASECHK.TRANS64 P0, [UR7+0x80], R0 ;  /* 0x00008000ff0075a7 */ /* 0x000e640008001007 */
[----:B-1----:R-:W-:Y:S05]  /*30a0*/  @P0 EXIT ;  /* 0x000000000000094d */ /* 0x002fea0003800000 */
[----:B------:R-:W-:Y:S02]  /*30b0*/  SHF.L.U32 R2, R2, 0x1f, RZ ;  /* 0x0000001f02027819 */ /* 0x000fe400000006ff */
[----:B------:R-:W-:-:S07]  /*30c0*/  MOV R0, UR7 ;  /* 0x0000000700007c02 */ /* 0x000fce0008000f00 */
.L_x_55:
[----:B-1----:R1:W2:Y:S02]  /*30d0*/  SYNCS.PHASECHK.TRANS64.TRYWAIT P0, [R0+URZ+0x80], R2 ;  /* 0x00008002000075a7 */ /* 0x0022a400080011ff */
[----:B--2---:R-:W-:Y:S05]  /*30e0*/  @!P0 NANOSLEEP.SYNCS 0x989680 ;  /* 0x009896800000895d */ /* 0x004fea0003900000 */
[----:B------:R-:W2:Y:S02]  /*30f0*/  @!P0 SYNCS.PHASECHK.TRANS64 P0, [R0+URZ+0x80], R2 ;  /* 0x00008002000085a7 */ /* 0x000ea400080010ff */
[----:B--2---:R-:W-:Y:S05]  /*3100*/  @P0 EXIT ;  /* 0x000000000000094d */ /* 0x004fea0003800000 */
[----:B------:R-:W-:Y:S05]  /*3110*/  BRA `(.L_x_55) ;  /* 0xfffffffc00ec7947 */ /* 0x000fea000383ffff */
.L_x_48:
[----:B------:R-:W-:Y:S05]  /*3120*/  BRA.U UP4, `(.L_x_56) ;  /* 0x0000001104a47547 */ /* 0x000fea000b800000 */
[----:B------:R-:W1:Y:S01]  /*3130*/  S2UR UR7, SR_CgaCtaId ;  /* 0x00000000000779c3 */ /* 0x000e620000008800 */
[----:B------:R-:W-:Y:S01]  /*3140*/  UMOV UR4, 0x40 ;  /* 0x0000004000047882 */ /* 0x000fe20000000000 */
[----:B------:R-:W-:Y:S01]  /*3150*/  NOP ;  /* 0x0000000000007918 */ /* 0x000fe20000000000 */
[----:B------:R-:W-:Y:S01]  /*3160*/  UMOV UR6, 0x400 ;  /* 0x0000040000067882 */ /* 0x000fe20000000000 */
[----:B-1----:R-:W-:Y:S02]  /*3170*/  ULEA UR5, UR7, UR4, 0x18 ;  /* 0x0000000407057291 */ /* 0x002fe4000f8ec0ff */
[----:B------:R-:W-:-:S07]  /*3180*/  ULEA UR6, UR7, UR6, 0x18 ;  /* 0x0000000607067291 */ /* 0x000fce000f8ec0ff */
[----:B------:R-:W1:Y:S02]  /*3190*/  LDS.U8 R0, [UR5+0x1c] ;  /* 0x00001c05ff007984 */ /* 0x000e640008000000 */
[----:B-1----:R-:W-:-:S13]  /*31a0*/  ISETP.NE.AND P0, PT, R0, RZ, PT ;  /* 0x000000ff0000720c */ /* 0x002fda0003f05270 */
[----:B------:R-:W-:Y:S05]  /*31b0*/  @P0 BRA `(.L_x_57) ;  /* 0x0000000400080947 */ /* 0x000fea0003800000 */
[----:B------:R-:W-:Y:S02]  /*31c0*/  UISETP.NE.U32.AND UP1, UPT, UR33, 0x1, UPT ;  /* 0x000000012100788c */ /* 0x000fe4000bf25070 */
[----:B------:R-:W-:-:S07]  /*31d0*/  UIADD3 UR7, UPT, UPT, UR5, 0x8, URZ ;  /* 0x0000000805077890 */ /* 0x000fce000fffe0ff */
[----:B------:R-:W-:Y:S05]  /*31e0*/  BRA.U !UP1, `(.L_x_58) ;  /* 0x00000001099c7547 */ /* 0x000fea000b800000 */
[----:B------:R-:W-:Y:S01]  /*31f0*/  ELECT P0, URZ, PT ;  /* 0x0000000000ff782f */ /* 0x000fe20003800000 */
[----:B------:R-:W-:-:S12]  /*3200*/  BSSY B0, `(.L_x_58) ;  /* 0x0000025000007945 */ /* 0x000fd80003800000 */
[----:B------:R-:W-:Y:S05]  /*3210*/  @!P0 BRA `(.L_x_59) ;  /* 0x00000000008c8947 */ /* 0x000fea0003800000 */
[----:B------:R-:W-:-:S05]  /*3220*/  UMOV UR4, 0x10 ;  /* 0x0000001000047882 */ /* 0x000fca0000000000 */
[----:B------:R-:W-:Y:S04]  /*3230*/  DEPBAR.LE SB1, 0x36 ;  /* 0x00009d800000791a */ /* 0x000fe80000000000 */
[----:B------:R-:W1:Y:S02]  /*3240*/  UTCATOMSWS.2CTA.FIND_AND_SET.ALIGN UP0, UR4, UR4 ;  /* 0x00000004000475e3 */ /* 0x000e640008200800 */
[----:B-1----:R-:W-:Y:S01]  /*3250*/  MOV R10, UR4 ;  /* 0x00000004000a7c02 */ /* 0x002fe20008000f00 */
[----:B------:R-:W-:Y:S06]  /*3260*/  BRA.U UP0, `(.L_x_60) ;  /* 0x0000000100187547 */ /* 0x000fec000b800000 */
.L_x_61:
[----:B------:R-:W-:Y:S05]  /*3270*/  NANOSLEEP 0x64 ;  /* 0x000000640000795d */ /* 0x000fea0003800000 */
[----:B------:R-:W-:-:S05]  /*3280*/  UMOV UR4, 0x10 ;  /* 0x0000001000047882 */ /* 0x000fca0000000000 */
[----:B------:R-:W-:Y:S04]  /*3290*/  DEPBAR.LE SB1, 0x36 ;  /* 0x00009d800000791a */ /* 0x000fe80000000000 */
[----:B------:R-:W1:Y:S02]  /*32a0*/  UTCATOMSWS.2CTA.FIND_AND_SET.ALIGN UP0, UR4, UR4 ;  /* 0x00000004000475e3 */ /* 0x000e640008200800 */
[----:B-1----:R-:W-:Y:S01]  /*32b0*/  MOV R10, UR4 ;  /* 0x00000004000a7c02 */ /* 0x002fe20008000f00 */
[----:B------:R-:W-:Y:S05]  /*32c0*/  BRA.U !UP0, `(.L_x_61) ;  /* 0xfffffffd08e87547 */ /* 0x000fea000b83ffff */
.L_x_60:
[----:B------:R-:W1:Y:S01]  /*32d0*/  LDS R6, [UR5+0x10] ;  /* 0x00001005ff067984 */ /* 0x000e620008000800 */
[----:B------:R-:W-:Y:S01]  /*32e0*/  IMAD.U32 R0, RZ, RZ, UR6 ;  /* 0x00000006ff007e24 */ /* 0x000fe2000f8e00ff */
[----:B------:R-:W-:-:S03]  /*32f0*/  MOV R4, UR35 ;  /* 0x0000002300047c02 */ /* 0x000fc60008000f00 */
[----:B------:R-:W-:Y:S01]  /*3300*/  VIADD R0, R0, 0x120 ;  /* 0x0000012000007836 */ /* 0x000fe20000000000 */
[----:B-1----:R-:W-:-:S04]  /*3310*/  SHF.L.U32 R6, R6, 0x1f, RZ ;  /* 0x0000001f06067819 */ /* 0x002fc800000006ff */
[----:B------:R-:W1:Y:S02]  /*3320*/  SYNCS.PHASECHK.TRANS64.TRYWAIT P0, [UR5+0x8], R6 ;  /* 0x00000806ff0075a7 */ /* 0x000e640008001105 */
[----:B-1----:R-:W-:Y:S05]  /*3330*/  @P0 BRA `(.L_x_62) ;  /* 0x0000000000080947 */ /* 0x002fea0003800000 */
[----:B------:R-:W1:Y:S02]  /*3340*/  SYNCS.PHASECHK.TRANS64.TRYWAIT P0, [UR5+0x8], R6 ;  /* 0x00000806ff0075a7 */ /* 0x000e640008001105 */
[----:B-1----:R-:W-:Y:S05]  /*3350*/  @!P0 BRA `(.L_x_63) ;  /* 0x0000004400cc8947 */ /* 0x002fea0003800000 */
.L_x_62:
[----:B------:R-:W-:Y:S01]  /*3360*/  PRMT R4, R4, 0x654, R0 ;  /* 0x0000065404047816 */ /* 0x000fe20000000000 */
[----:B------:R-:W-:Y:S01]  /*3370*/  HFMA2 R0, -RZ, RZ, 0, 5.9604644775390625e-08 ;  /* 0x00000001ff007431 */ /* 0x000fe200000001ff */
[----:B------:R-:W-:Y:S01]  /*3380*/  UPRMT UR4, UR35, 0x654, UR7 ;  /* 0x0000065423047896 */ /* 0x000fe20008000007 */
[----:B------:R-:W-:Y:S02]  /*3390*/  IMAD.MOV.U32 R8, RZ, RZ, 0xffff ;  /* 0x0000ffffff087424 */ /* 0x000fe400078e00ff */
[----:B-1----:R-:W-:Y:S02]  /*33a0*/  IMAD.MOV.U32 R6, RZ, RZ, 0x4 ;  /* 0x00000004ff067424 */ /* 0x002fe400078e00ff */
[----:B------:R-:W-:Y:S01]  /*33b0*/  IMAD.SHL.U32 R9, R10, 0x20, RZ ;  /* 0x000000200a097824 */ /* 0x000fe200078e00ff */
[----:B------:R-:W-:Y:S02]  /*33c0*/  MOV R5, UR4 ;  /* 0x0000000400057c02 */ /* 0x000fe40008000f00 */
[-C--:B------:R-:W-:Y:S01]  /*33d0*/  SHF.L.U32 R8, R8, R10.reuse, RZ ;  /* 0x0000000a08087219 */ /* 0x080fe200000006ff */
[----:B------:R1:W-:Y:S01]  /*33e0*/  SYNCS.ARRIVE.TRANS64.RED RZ, [UR4], R6 ;  /* 0x00000006ffff79a7 */ /* 0x0003e20008000404 */
[----:B------:R-:W-:Y:S01]  /*33f0*/  SHF.L.U32 R7, R0, R10, RZ ;  /* 0x0000000a00077219 */ /* 0x000fe200000006ff */
[----:B------:R1:W-:Y:S04]  /*3400*/  STS [UR6+0x120], R9 ;  /* 0x00012009ff007988 */ /* 0x0003e80008000806 */
[----:B------:R1:W-:Y:S04]  /*3410*/  STAS [R4.64], R10 ;  /* 0x0000000a04007dbd */ /* 0x0003e8000c0008ff */
[----:B------:R1:W-:Y:S04]  /*3420*/  ATOMS.OR RZ, [UR5+0x14], R8 ;  /* 0x00001408ffff798c */ /* 0x0003e8000b000005 */
[----:B------:R1:W-:Y:S04]  /*3430*/  ATOMS.OR RZ, [UR5+0x18], R7 ;  /* 0x00001807ffff798c */ /* 0x0003e8000b000005 */
[----:B------:R1:W-:Y:S02]  /*3440*/  ATOMS.XOR RZ, [UR5+0x10], R0 ;  /* 0x00001000ffff798c */ /* 0x0003e4000b800005 */
.L_x_59:
[----:B------:R-:W-:Y:S05]  /*3450*/  BSYNC B0 ;  /* 0x0000000000007941 */ /* 0x000fea0003800000 */
.L_x_58:
[----:B------:R-:W-:Y:S05]  /*3460*/  BRA.U UP1, `(.L_x_64) ;  /* 0x00000001016c7547 */ /* 0x000fea000b800000 */
[----:B------:R-:W-:-:S03]  /*3470*/  UMOV UR4, 0xffffffff ;  /* 0xffffffff00047882 */ /* 0x000fc60000000000 */
[----:B------:R-:W-:Y:S05]  /*3480*/  BRA.DIV UR4, `(.L_x_65) ;  /* 0x0000004604987947 */ /* 0x000fea000b800000 */
[----:B------:R-:W-:-:S13]  /*3490*/  ELECT P0, URZ, PT ;  /* 0x0000000000ff782f */ /* 0x000fda0003800000 */
.L_x_133:
[----:B------:R-:W-:Y:S05]  /*34a0*/  @!P0 BRA `(.L_x_64) ;  /* 0x00000000005c8947 */ /* 0x000fea0003800000 */
[----:B-1----:R-:W1:Y:S02]  /*34b0*/  LDS R4, [UR5+0x10] ;  /* 0x00001005ff047984 */ /* 0x002e640008000800 */
[----:B-1----:R-:W-:-:S04]  /*34c0*/  SHF.L.U32 R4, R4, 0x1f, RZ ;  /* 0x0000001f04047819 */ /* 0x002fc800000006ff */
[----:B------:R-:W1:Y:S02]  /*34d0*/  SYNCS.PHASECHK.TRANS64.TRYWAIT P0, [UR5+0x8], R4 ;  /* 0x00000804ff0075a7 */ /* 0x000e640008001105 */
[----:B-1----:R-:W-:Y:S05]  /*34e0*/  @P0 BRA `(.L_x_66) ;  /* 0x0000000000080947 */ /* 0x002fea0003800000 */
[----:B------:R-:W1:Y:S02]  /*34f0*/  SYNCS.PHASECHK.TRANS64.TRYWAIT P0, [UR5+0x8], R4 ;  /* 0x00000804ff0075a7 */ /* 0x000e640008001105 */
[----:B-1----:R-:W-:Y:S05]  /*3500*/  @!P0 BRA `(.L_x_67) ;  /* 0x00000044009c8947 */ /* 0x002fea0003800000 */
.L_x_66:
[----:B------:R-:W2:Y:S01]  /*3510*/  LDS R6, [UR6+0x120] ;  /* 0x00012006ff067984 */ /* 0x000ea20008000800 */
[----:B-1----:R-:W-:Y:S02]  /*3520*/  HFMA2 R0, -RZ, RZ, 0, 5.9604644775390625e-08 ;  /* 0x00000001ff007431 */ /* 0x002fe400000001ff */
[----:B------:R-:W-:Y:S01]  /*3530*/  IMAD.MOV.U32 R4, RZ, RZ, 0xffff ;  /* 0x0000ffffff047424 */ /* 0x000fe200078e00ff */
[----:B------:R-:W-:Y:S01]  /*3540*/  UPRMT UR4, UR35, 0x654, UR7 ;  /* 0x0000065423047896 */ /* 0x000fe20008000007 */
[----:B--2---:R-:W-:-:S03]  /*3550*/  IMAD.SHL.U32 R5, R6, 0x20, RZ ;  /* 0x0000002006057824 */ /* 0x004fc600078e00ff */
[-C--:B------:R-:W-:Y:S02]  /*3560*/  SHF.L.U32 R4, R4, R6.reuse, RZ ;  /* 0x0000000604047219 */ /* 0x080fe400000006ff */
[----:B------:R-:W-:Y:S01]  /*3570*/  SHF.L.U32 R6, R0, R6, RZ ;  /* 0x0000000600067219 */ /* 0x000fe200000006ff */
[----:B------:R2:W-:Y:S04]  /*3580*/  STS [UR6+0x120], R5 ;  /* 0x00012005ff007988 */ /* 0x0005e80008000806 */
[----:B------:R2:W-:Y:S04]  /*3590*/  ATOMS.OR RZ, [UR5+0x14], R4 ;  /* 0x00001404ffff798c */ /* 0x0005e8000b000005 */
[----:B------:R2:W-:Y:S01]  /*35a0*/  ATOMS.OR RZ, [UR5+0x18], R6 ;  /* 0x00001806ffff798c */ /* 0x0005e2000b000005 */
[----:B------:R-:W-:Y:S03]  /*35b0*/  SYNCS.ARRIVE.TRANS64.RED.A1T0 RZ, [UR4], RZ ;  /* 0x000000ffffff79a7 */ /* 0x000fe60008100404 */
[----:B------:R2:W-:Y:S01]  /*35c0*/  ATOMS.XOR RZ, [UR5+0x10], R0 ;  /* 0x00001000ffff798c */ /* 0x0005e2000b800005 */
[----:B------:R-:W-:Y:S05]  /*35d0*/  BRA `(.L_x_64) ;  /* 0x0000000000107947 */ /* 0x000fea0003800000 */
.L_x_57:
[----:B------:R-:W-:Y:S02]  /*35e0*/  MOV R0, 0xffffffff ;  /* 0xffffffff00007802 */ /* 0x000fe40000000f00 */
[----:B------:R-:W-:-:S03]  /*35f0*/  MOV R4, 0x3620 ;  /* 0x0000362000047802 */ /* 0x000fc60000000f00 */
[----:B------:R1:W-:Y:S04]  /*3600*/  STS [UR6+0x120], R0 ;  /* 0x00012000ff007988 */ /* 0x0003e80008000806 */
[----:B-1---5:R-:W-:Y:S05]  /*3610*/  CALL.REL.NOINC `($__internal_1_$__cuda_sm10x_tcgen05_guardrail_trap_phase_invalid_during_alloc) ;  /* 0x0000004800a47944 */ /* 0x022fea0003c00000 */
.L_x_64:
[----:B------:R-:W-:Y:S05]  /*3620*/  WARPSYNC.ALL ;  /* 0x0000000000007948 */ /* 0x000fea0003800000 */
[----:B------:R-:W3:Y:S01]  /*3630*/  S2UR UR4, SR_CgaCtaId ;  /* 0x00000000000479c3 */ /* 0x000ee20000008800 */
[----:B------:R-:W-:Y:S01]  /*3640*/  UMOV UR17, 0x400 ;  /* 0x0000040000117882 */ /* 0x000fe20000000000 */
[----:B------:R-:W-:-:S06]  /*3650*/  NOP ;  /* 0x0000000000007918 */ /* 0x000fcc0000000000 */
[----:B------:R-:W-:Y:S06]  /*3660*/  BAR.ARV 0x6, 0xa0 ;  /* 0x0182800000007b1d */ /* 0x000fec0000002000 */
[----:B------:R-:W4:Y:S01]  /*3670*/  LDCU UR6, c[0x0][0x38c] ;  /* 0x00007180ff0677ac */ /* 0x000f220008000800 */
[----:B------:R-:W-:Y:S01]  /*3680*/  LOP3.LUT R3, R3, 0xffff, RZ, 0xc0, !PT ;  /* 0x0000ffff03037812 */ /* 0x000fe200078ec0ff */
[----:B-1----:R-:W-:Y:S01]  /*3690*/  IMAD.MOV.U32 R9, RZ, RZ, 0x1 ;  /* 0x00000001ff097424 */ /* 0x002fe200078e00ff */
[----:B------:R-:W-:Y:S01]  /*36a0*/  LOP3.LUT R2, R2, 0xffff, RZ, 0xc0, !PT ;  /* 0x0000ffff02027812 */ /* 0x000fe200078ec0ff */
[----:B------:R-:W-:Y:S01]  /*36b0*/  IMAD.MOV.U32 R8, RZ, RZ, RZ ;  /* 0x000000ffff087224 */ /* 0x000fe200078e00ff */
[----:B------:R-:W-:Y:S01]  /*36c0*/  R2UR UR20, R3 ;  /* 0x00000000031472ca */ /* 0x000fe200000e0000 */
[----:B------:R-:W-:Y:S01]  /*36d0*/  UMOV UR24, URZ ;  /* 0x000000ff00187c82 */ /* 0x000fe20008000000 */
[----:B------:R-:W-:-:S02]  /*36e0*/  R2UR UR30, R2 ;  /* 0x00000000021e72ca */ /* 0x000fc400000e0000 */
[----:B------:R-:W-:Y:S01]  /*36f0*/  CS2R R2, SRZ ;  /* 0x0000000000027805 */ /* 0x000fe2000001ff00 */
[----:B------:R-:W-:Y:S01]  /*3700*/  UMOV UR15, URZ ;  /* 0x000000ff000f7c82 */ /* 0x000fe20008000000 */
[----:B---3--:R-:W-:Y:S01]  /*3710*/  ULEA UR17, UR4, UR17, 0x18 ;  /* 0x0000001104117291 */ /* 0x008fe2000f8ec0ff */
[----:B------:R-:W-:Y:S01]  /*3720*/  UMOV UR14, URZ ;  /* 0x000000ff000e7c82 */ /* 0x000fe20008000000 */
[----:B------:R-:W-:Y:S02]  /*3730*/  UISETP.NE.AND UP3, UPT, UR33, URZ, UPT ;  /* 0x000000ff2100728c */ /* 0x000fe4000bf65270 */
[----:B------:R-:W-:Y:S02]  /*3740*/  UIADD3 UR5, UPT, UPT, UR17, 0x4400, URZ ;  /* 0x0000440011057890 */ /* 0x000fe4000fffe0ff */
[----:B------:R-:W-:-:S03]  /*3750*/  UIADD3 UR4, UPT, UPT, UR17, 0xe400, URZ ;  /* 0x0000e40011047890 */ /* 0x000fc6000fffe0ff */
[----:B--2---:R-:W1:Y:S01]  /*3760*/  LDS R0, [UR17+0x120] ;  /* 0x00012011ff007984 */ /* 0x004e620008000800 */
[----:B----4-:R-:W-:Y:S02]  /*3770*/  UIADD3 UR6, UPT, UPT, UR6, 0x3f, URZ ;  /* 0x0000003f06067890 */ /* 0x010fe4000fffe0ff */
[----:B------:R-:W-:Y:S02]  /*3780*/  USHF.R.U32.HI UR5, URZ, 0x4, UR5 ;  /* 0x00000004ff057899 */ /* 0x000fe40008011605 */
[----:B------:R-:W-:Y:S02]  /*3790*/  USHF.R.S32.HI UR25, URZ, 0x1f, UR6 ;  /* 0x0000001fff197899 */ /* 0x000fe40008011406 */
[----:B------:R-:W-:Y:S02]  /*37a0*/  USHF.R.U32.HI UR4, URZ, 0x4, UR4 ;  /* 0x00000004ff047899 */ /* 0x000fe40008011604 */
[----:B------:R-:W-:Y:S02]  /*37b0*/  ULEA.HI UR25, UR25, UR6, URZ, 0x6 ;  /* 0x0000000619197291 */ /* 0x000fe4000f8f30ff */
[----:B------:R-:W-:-:S02]  /*37c0*/  ULOP3.LUT UR5, UR5, 0x3fff, URZ, 0xc0, !UPT ;  /* 0x00003fff05057892 */ /* 0x000fc4000f8ec0ff */
[----:B------:R-:W-:Y:S02]  /*37d0*/  USHF.R.S32.HI UR25, URZ, 0x6, UR25 ;  /* 0x00000006ff197899 */ /* 0x000fe40008011419 */
[----:B------:R-:W-:Y:S02]  /*37e0*/  ULOP3.LUT UR22, UR4, 0x3fff, URZ, 0xc0, !UPT ;  /* 0x00003fff04167892 */ /* 0x000fe4000f8ec0ff */
[----:B------:R-:W-:Y:S02]  /*37f0*/  UISETP.LT.AND UP0, UPT, UR25, 0x1, UPT ;  /* 0x000000011900788c */ /* 0x000fe4000bf01270 */
[----:B------:R-:W-:Y:S02]  /*3800*/  ULOP3.LUT UR21, UR5, 0x10000, URZ, 0xfc, !UPT ;  /* 0x0001000005157892 */ /* 0x000fe4000f8efcff */
[----:B------:R-:W-:Y:S02]  /*3810*/  ULOP3.LUT UR22, UR22, 0x10000, URZ, 0xfc, !UPT ;  /* 0x0001000016167892 */ /* 0x000fe4000f8efcff */
[----:B------:R-:W-:Y:S01]  /*3820*/  USEL UR31, UR25, 0x1, !UP0 ;  /* 0x00000001191f7887 */ /* 0x000fe2000c000000 */
[----:B------:R-:W-:Y:S01]  /*3830*/  UMOV UR28, 0x0 ;  /* 0x00000000001c7882 */ /* 0x000fe20000000000 */
[----:B------:R-:W-:Y:S01]  /*3840*/  UMOV UR29, 0x10100490 ;  /* 0x10100490001d7882 */ /* 0x000fe20000000000 */
[----:B------:R-:W-:Y:S01]  /*3850*/  UMOV UR26, 0x0 ;  /* 0x00000000001a7882 */ /* 0x000fe20000000000 */
[----:B------:R-:W-:Y:S01]  /*3860*/  UMOV UR27, 0x10100490 ;  /* 0x10100490001b7882 */ /* 0x000fe20000000000 */
[----:B-1----:R-:W-:-:S15]  /*3870*/  R2UR UR32, R0 ;  /* 0x00000000002072ca */ /* 0x002fde00000e0000 */
.L_x_75:
[C---:B------:R-:W-:Y:S02]  /*3880*/  LEA R0, R8.reuse, UR17, 0x3 ;  /* 0x0000001108007c11 */ /* 0x040fe4000f8e18ff */
[----:B------:R-:W-:Y:S02]  /*3890*/  SHF.L.U32 R4, R3, 0x1f, RZ ;  /* 0x0000001f03047819 */ /* 0x000fe400000006ff */
[----:B------:R-:W-:Y:S02]  /*38a0*/  LEA R5, R8, UR17, 0x4 ;  /* 0x0000001108057c11 */ /* 0x000fe4000f8e20ff */
[----:B------:R-:W1:Y:S02]  /*38b0*/  SYNCS.PHASECHK.TRANS64.TRYWAIT P0, [R0+URZ+0x70], R4 ;  /* 0x00007004000075a7 */ /* 0x000e6400080011ff */
[----:B-1-3--:R-:W-:Y:S05]  /*38c0*/  @!P0 BRA `(.L_x_68) ;  /* 0x0000004000c48947 */ /* 0x00afea0003800000 */
.L_x_134:
[----:B-1----:R-:W1:Y:S01]  /*38d0*/  LDS.128 R4, [R5+0x100] ;  /* 0x0001000005047984 */ /* 0x002e620000000c00 */
[----:B------:R-:W-:Y:S02]  /*38e0*/  VIADD R0, R0, 0x80 ;  /* 0x0000008000007836 */ /* 0x000fe40000000000 */
[----:B------:R-:W-:Y:S01]  /*38f0*/  VIADD R8, R8, 0x1 ;  /* 0x0000000108087836 */ /* 0x000fe20000000000 */
[----:B------:R-:W-:Y:S01]  /*3900*/  @!PT LDS RZ, [RZ] ;  /* 0x00000000fffff984 */ /* 0x000fe20000000800 */
[----:B------:R-:W-:Y:S01]  /*3910*/  @!PT LDS RZ, [RZ] ;  /* 0x00000000fffff984 */ /* 0x000fe20000000800 */
[----:B------:R-:W-:Y:S01]  /*3920*/  @!PT LDS RZ, [RZ] ;  /* 0x00000000fffff984 */ /* 0x000fe20000000800 */
[----:B------:R-:W-:Y:S01]  /*3930*/  @!PT LDS RZ, [RZ] ;  /* 0x00000000fffff984 */ /* 0x000fe20000000800 */
[----:B------:R2:W-:Y:S06]  /*3940*/  MEMBAR.ALL.CTA ;  /* 0x0000000000007992 */ /* 0x0005ec0000008000 */
[----:B--2---:R-:W2:Y:S01]  /*3950*/  FENCE.VIEW.ASYNC.S ;  /* 0x00000000000073c6 */ /* 0x004ea20000000000 */
[----:B------:R-:W-:-:S04]  /*3960*/  PRMT R0, RZ, 0x654, R0 ;  /* 0x00000654ff007816 */ /* 0x000fc80000000000 */
[----:B--2---:R2:W-:Y:S01]  /*3970*/  SYNCS.ARRIVE.TRANS64.RED.A1T0 RZ, [R0+URZ], RZ ;  /* 0x000000ff00ff79a7 */ /* 0x0045e200081004ff */
[----:B-1----:R-:W-:Y:S01]  /*3980*/  LOP3.LUT P1, RZ, R6, 0x1, RZ, 0xc0, !PT ;  /* 0x0000000106ff7812 */ /* 0x002fe2000782c0ff */
[----:B--2---:R-:W-:-:S12]  /*3990*/  BRA.U UP3, `(.L_x_69) ;  /* 0x0000000103e07547 */ /* 0x004fd8000b800000 */
[----:B------:R-:W1:Y:S01]  /*39a0*/  LDCU UR4, c[0x0][0x38c] ;  /* 0x00007180ff0477ac */ /* 0x000e620008000800 */
[----:B------:R-:W-:Y:S02]  /*39b0*/  PLOP3.LUT P2, PT, PT, PT, PT, 0x80, 0x8 ;  /* 0x000000000008781c */ /* 0x000fe40003f4f070 */
[----:B------:R-:W-:Y:S01]  /*39c0*/  SHF.L.U32 R4, R9, 0x1f, RZ ;  /* 0x0000001f09047819 */ /* 0x000fe200000006ff */
[----:B------:R-:W-:Y:S02]  /*39d0*/  ULEA UR23, UR24, UR17, 0x3 ;  /* 0x0000001118177291 */ /* 0x000fe4000f8e18ff */
[----:B------:R-:W-:Y:S02]  /*39e0*/  ULEA UR18, UR24, UR32, 0x6 ;  /* 0x0000002018127291 */ /* 0x000fe4000f8e30ff */
[----:B-1----:R-:W-:-:S06]  /*39f0*/  UISETP.GE.AND UP0, UPT, UR4, 0x1, UPT ;  /* 0x000000010400788c */ /* 0x002fcc000bf06270 */
[----:B------:R-:W-:-:S05]  /*3a00*/  PLOP3.LUT P0, PT, PT, PT, UP0, 0x80, 0x8 ;  /* 0x000000000008781c */ /* 0x000fca0003f0f008 */
[----:B------:R-:W-:-:S08]  /*3a10*/  @UP0 ULEA UR4, UR15, UR17, 0x3 ;  /* 0x000000110f040291 */ /* 0x000fd0000f8e18ff */
[----:B------:R-:W-:-:S04]  /*3a20*/  @P0 SHF.L.U32 R0, R2, 0x1f, RZ ;  /* 0x0000001f02000819 */ /* 0x000fc800000006ff */
[----:B------:R1:W2:Y:S01]  /*3a30*/  @P0 SYNCS.PHASECHK.TRANS64.TRYWAIT P2, [UR4], R0 ;  /* 0x00000000ff0005a7 */ /* 0x0002a20008041104 */
[----:B------:R-:W3:Y:S02]  /*3a40*/  SYNCS.PHASECHK.TRANS64.TRYWAIT P0, [UR23+0xb0], R4 ;  /* 0x0000b004ff0075a7 */ /* 0x000ee40008001117 */
[----:B-123--:R-:W-:Y:S05]  /*3a50*/  @!P0 BRA `(.L_x_70) ;  /* 0x0000004000748947 */ /* 0x00efea0003800000 */
.L_x_136:
[----:B------:R-:W-:Y:S01]  /*3a60*/  UMOV UR19, UR14 ;  /* 0x0000000e00137c82 */ /* 0x000fe20008000000 */
[----:B------:R-:W-:Y:S05]  /*3a70*/  BRA.U !UP0, `(.L_x_71) ;  /* 0x0000000108987547 */ /* 0x000fea000b800000 */
[----:B------:R-:W-:Y:S02]  /*3a80*/  UIADD3 UR19, UPT, UPT, UR31, UR14, URZ ;  /* 0x0000000e1f137290 */ /* 0x000fe4000fffe0ff */
[----:B------:R-:W-:Y:S01]  /*3a90*/  UPLOP3.LUT UP2, UPT, UPT, UPT, UPT, 0x40, 0x4 ;  /* 0x000000000004789c */ /* 0x000fe20003f4e870 */
[----:B------:R-:W-:Y:S01]  /*3aa0*/  UMOV UR16, UR25 ;  /* 0x0000001900107c82 */ /* 0x000fe20008000000 */
[----:B------:R-:W-:-:S09]  /*3ab0*/  UMOV UR6, UR15 ;  /* 0x0000000f00067c82 */ /* 0x000fd20008000000 */
.L_x_74:
[----:B--2---:R-:W-:Y:S01]  /*3ac0*/  ULEA UR5, UR6, UR17, 0x3 ;  /* 0x0000001106057291 */ /* 0x004fe2000f8e18ff */
[----:B---3--:R-:W-:Y:S11]  /*3ad0*/  @P2 BRA `(.L_x_72) ;  /* 0x00000000000c2947 */ /* 0x008ff60003800000 */
[----:B-1----:R-:W-:Y:S04]  /*3ae0*/  SHF.L.U32 R4, R2, 0x1f, RZ ;  /* 0x0000001f02047819 */ /* 0x002fe800000006ff */
[----:B------:R-:W1:Y:S02]  /*3af0*/  SYNCS.PHASECHK.TRANS64.TRYWAIT P0, [UR5], R4 ;  /* 0x00000004ff0075a7 */ /* 0x000e640008001105 */
[----:B-1----:R-:W-:Y:S05]  /*3b00*/  @!P0 BRA `(.L_x_73) ;  /* 0x0000004000608947 */ /* 0x002fea0003800000 */
.L_x_72:
[----:B------:R-:W-:Y:S01]  /*3b10*/  UISETP.NE.AND UP0, UPT, UR16, 0x1, UPT ;  /* 0x000000011000788c */ /* 0x000fe2000bf05270 */
[----:B------:R-:W-:Y:S01]  /*3b20*/  PLOP3.LUT P2, PT, PT, PT, PT, 0x80, 0x8 ;  /* 0x000000000008781c */ /* 0x000fe20003f4f070 */
[----:B------:R-:W-:Y:S02]  /*3b30*/  UIADD3 UR4, UPT, UPT, UR6, 0x1, URZ ;  /* 0x0000000106047890 */ /* 0x000fe4000fffe0ff */
[----:B------:R-:W-:Y:S02]  /*3b40*/  ULEA UR12, UR6, UR22, 0x7 ;  /* 0x00000016060c7291 */ /* 0x000fe4000f8e38ff */
[----:B------:R-:W-:Y:S01]  /*3b50*/  UISETP.NE.AND UP1, UPT, UR4, 0x5, UPT ;  /* 0x000000050400788c */ /* 0x000fe2000bf25270 */
[----:B------:R-:W-:Y:S01]  /*3b60*/  PLOP3.LUT P0, PT, PT, PT, UP0, 0x80, 0x8 ;  /* 0x000000000008781c */ /* 0x000fe20003f0f008 */
[----:B------:R-:W-:Y:S02]  /*3b70*/  UIADD3 UR10, UPT, UPT, UR12, 0x2, URZ ;  /* 0x000000020c0a7890 */ /* 0x000fe4000fffe0ff */
[----:B------:R-:W-:Y:S02]  /*3b80*/  USEL UR7, URZ, 0x1, UP1 ;  /* 0x00000001ff077887 */ /* 0x000fe40008800000 */
[----:B------:R-:W-:Y:S02]  /*3b90*/  USEL UR15, UR4, URZ, UP1 ;  /* 0x000000ff040f7287 */ /* 0x000fe40008800000 */
[----:B------:R-:W-:Y:S02]  /*3ba0*/  UIADD3 UR14, UPT, UPT, UR14, 0x1, URZ ;  /* 0x000000010e0e7890 */ /* 0x000fe4000fffe0ff */
[----:B------:R-:W-:Y:S01]  /*3bb0*/  @UP0 ULEA UR4, UR15, UR17, 0x3 ;  /* 0x000000110f040291 */ /* 0x000fe2000f8e18ff */
[----:B------:R-:W-:Y:S01]  /*3bc0*/  LOP3.LUT R2, R2, UR7, RZ, 0x3c, !PT ;  /* 0x0000000702027c12 */ /* 0x000fe2000f8e3cff */
[----:B------:R-:W-:Y:S01]  /*3bd0*/  UIADD3 UR7, UPT, UPT, UR5, 0x28, URZ ;  /* 0x0000002805077890 */ /* 0x000fe2000fffe0ff */
[----:B------:R-:W-:Y:S02]  /*3be0*/  UMOV UR13, 0x80004020 ;  /* 0x80004020000d7882 */ /* 0x000fe40000000000 */
[----:B-1----:R-:W-:Y:S01]  /*3bf0*/  @P0 SHF.L.U32 R0, R2, 0x1f, RZ ;  /* 0x0000001f02000819 */ /* 0x002fe200000006ff */
[----:B------:R-:W-:Y:S01]  /*3c00*/  UMOV UR5, 0x80004020 ;  /* 0x8000402000057882 */ /* 0x000fe20000000000 */
[----:B------:R-:W-:Y:S01]  /*3c10*/  UMOV UR11, 0x80004020 ;  /* 0x80004020000b7882 */ /* 0x000fe20000000000 */
[----:B------:R-:W-:Y:S01]  /*3c20*/  UMOV UR9, 0x80004020 ;  /* 0x8000402000097882 */ /* 0x000fe20000000000 */
[----:B------:R2:W3:Y:S01]  /*3c30*/  @P0 SYNCS.PHASECHK.TRANS64.TRYWAIT P2, [UR4], R0 ;  /* 0x00000000ff0005a7 */ /* 0x0004e20008041104 */
[----:B------:R-:W-:Y:S02]  /*3c40*/  ULEA UR4, UR6, UR21, 0x9 ;  /* 0x0000001506047291 */ /* 0x000fe4000f8e48ff */
[----:B------:R-:W-:Y:S02]  /*3c50*/  UISETP.NE.AND UP0, UPT, UR14, UR19, UPT ;  /* 0x000000130e00728c */ /* 0x000fe4000bf05270 */
[----:B------:R-:W-:Y:S02]  /*3c60*/  UIADD3 UR8, UPT, UPT, UR4, 0x2, URZ ;  /* 0x0000000204087890 */ /* 0x000fe4000fffe0ff */
[----:B------:R-:W-:Y:S01]  /*3c70*/  UIADD3 UR16, UPT, UPT, UR16, -0x1, URZ ;  /* 0xffffffff10107890 */ /* 0x000fe2000fffe0ff */
[----:B------:R-:W-:Y:S02]  /*3c80*/  UMOV UR6, UR15 ;  /* 0x0000000f00067c82 */ /* 0x000fe40008000000 */
[----:B------:R2:W-:Y:S01]  /*3c90*/  UTCQMMA.2CTA gdesc[UR4], gdesc[UR12], tmem[UR18], tmem[UR28], idesc[UR29], UP2 ;  /* 0x00ff1c0c040075ea */ /* 0x0005e20009200312 */
[----:B------:R-:W-:Y:S03]  /*3ca0*/  UPLOP3.LUT UP2, UPT, UPT, UPT, UPT, 0x80, 0x8 ;  /* 0x000000000008789c */ /* 0x000fe60003f4f070 */
[----:B------:R2:W-:Y:S01]  /*3cb0*/  UTCQMMA.2CTA gdesc[UR8], gdesc[UR10], tmem[UR18], tmem[UR26], idesc[UR27], UPT ;  /* 0x00ff1a0a080075ea */ /* 0x0005e2000ba00312 */
[----:B------:R2:W-:Y:S01]  /*3cc0*/  UTCBAR.2CTA.MULTICAST [UR7], URZ, UR20 ;  /* 0x000000ff070073e9 */ /* 0x0005e20008200814 */
[----:B------:R-:W-:Y:S06]  /*3cd0*/  BRA.U UP0, `(.L_x_74) ;  /* 0xfffffffd00787547 */ /* 0x000fec000b83ffff */
.L_x_71:
[----:B--2---:R-:W-:Y:S01]  /*3ce0*/  UIADD3 UR4, UPT, UPT, UR23, 0x90, URZ ;  /* 0x0000009017047890 */ /* 0x004fe2000fffe0ff */
[----:B------:R-:W-:-:S08]  /*3cf0*/  UMOV UR14, UR19 ;  /* 0x00000013000e7c82 */ /* 0x000fd00008000000 */
[----:B------:R2:W-:Y:S01]  /*3d00*/  UTCBAR.2CTA.MULTICAST [UR4], URZ, UR30 ;  /* 0x000000ff040073e9 */ /* 0x0005e2000820081e */
[----:B------:R-:W-:Y:S02]  /*3d10*/  NOP ;  /* 0x0000000000007918 */ /* 0x000fe40000000000 */
.L_x_69:
[----:B--2---:R-:W-:Y:S01]  /*3d20*/  UIADD3 UR4, UPT, UPT, UR24, 0x1, URZ ;  /* 0x0000000118047890 */ /* 0x004fe2000fffe0ff */
[----:B------:R-:W-:-:S03]  /*3d30*/  ISETP.NE.AND P0, PT, R8, 0x2, PT ;  /* 0x000000020800780c */ /* 0x000fc60003f05270 */
[----:B------:R-:W-:Y:S01]  /*3d40*/  UISETP.NE.AND UP0, UPT, UR4, 0x4, UPT ;  /* 0x000000040400788c */ /* 0x000fe2000bf05270 */
[----:B-1----:R-:W-:Y:S02]  /*3d50*/  SEL R0, RZ, 0x1, P0 ;  /* 0x00000001ff007807 */ /* 0x002fe40000000000 */
[----:B------:R-:W-:Y:S01]  /*3d60*/  SEL R8, R8, RZ, P0 ;  /* 0x000000ff08087207 */ /* 0x000fe20000000000 */
[----:B------:R-:W-:Y:S01]  /*3d70*/  USEL UR5, URZ, 0x1, UP0 ;  /* 0x00000001ff057887 */ /* 0x000fe20008000000 */
[----:B------:R-:W-:Y:S01]  /*3d80*/  LOP3.LUT R3, R3, R0, RZ, 0x3c, !PT ;  /* 0x0000000003037212 */ /* 0x000fe200078e3cff */
[----:B------:R-:W-:-:S04]  /*3d90*/  USEL UR24, UR4, URZ, UP0 ;  /* 0x000000ff04187287 */ /* 0x000fc80008000000 */
[----:B------:R-:W-:Y:S01]  /*3da0*/  LOP3.LUT R9, R9, UR5, RZ, 0x3c, !PT ;  /* 0x0000000509097c12 */ /* 0x000fe2000f8e3cff */
[----:B------:R-:W-:Y:S07]  /*3db0*/  @P1 BRA `(.L_x_75) ;  /* 0xfffffff800b01947 */ /* 0x000fee000383ffff */
[----:B------:R-:W1:Y:S01]  /*3dc0*/  S2UR UR8, SR_CgaCtaId ;  /* 0x00000000000879c3 */ /* 0x000e620000008800 */
[----:B------:R-:W-:Y:S01]  /*3dd0*/  ELECT P0, URZ, PT ;  /* 0x0000000000ff782f */ /* 0x000fe20003800000 */
[----:B------:R-:W-:Y:S01]  /*3de0*/  HFMA2 R0, -RZ, RZ, 0, 5.9604644775390625e-08 ;  /* 0x00000001ff007431 */ /* 0x000fe200000001ff */
[----:B------:R-:W-:-:S05]  /*3df0*/  UMOV UR4, 0x40 ;  /* 0x0000004000047882 */ /* 0x000fca0000000000 */
[----:B------:R-:W-:Y:S01]  /*3e00*/  UVIRTCOUNT.DEALLOC.SMPOOL 0x80 ;  /* 0x000000800000784c */ /* 0x000fe20000000000 */
[----:B------:R-:W-:Y:S02]  /*3e10*/  UISETP.NE.AND UP1, UPT, UR33, URZ, UPT ;  /* 0x000000ff2100728c */ /* 0x000fe4000bf25270 */
[----:B-1----:R-:W-:-:S09]  /*3e20*/  ULEA UR8, UR8, UR4, 0x18 ;  /* 0x0000000408087291 */ /* 0x002fd2000f8ec0ff */
[----:B------:R1:W-:Y:S01]  /*3e30*/  @P0 STS.U8 [UR8+0x1c], R0 ;  /* 0x00001c00ff000988 */ /* 0x0003e20008000008 */
[----:B------:R-:W-:Y:S05]  /*3e40*/  BRA.U UP1, `(.L_x_76) ;  /* 0x0000000101a07547 */ /* 0x000fea000b800000 */
[----:B------:R-:W-:Y:S01]  /*3e50*/  UIADD3 UR7, UPT, UPT, UR17, 0xb0, URZ ;  /* 0x000000b011077890 */ /* 0x000fe2000fffe0ff */
[----:B------:R-:W-:-:S03]  /*3e60*/  SHF.L.U32 R2, R9, 0x1f, RZ ;  /* 0x0000001f09027819 */ /* 0x000fc600000006ff */
[----:B------:R-:W-:-:S09]  /*3e70*/  ULEA UR4, UR24, UR7, 0x3 ;  /* 0x0000000718047291 */ /* 0x000fd2000f8e18ff */
[----:B------:R-:W2:Y:S02]  /*3e80*/  SYNCS.PHASECHK.TRANS64.TRYWAIT P0, [UR4], R2 ;  /* 0x00000002ff0075a7 */ /* 0x000ea40008001104 */
[----:B--2---:R-:W-:Y:S05]  /*3e90*/  @!P0 BRA `(.L_x_77) ;  /* 0x0000003c00948947 */ /* 0x004fea0003800000 */
.L_x_139:
        /* <DEDUP_REMOVED lines=9> */
.L_x_141:
        /* <DEDUP_REMOVED lines=9> */
.L_x_143:
[----:B------:R-:W-:-:S04]  /*3fc0*/  UIADD3 UR4, UPT, UPT, UR4, 0x1, URZ ;  /* 0x0000000104047890 */ /* 0x000fc8000fffe0ff */
[----:B------:R-:W-:-:S04]  /*3fd0*/  UISETP.NE.AND UP0, UPT, UR4, 0x4, UPT ;  /* 0x000000040400788c */ /* 0x000fc8000bf05270 */
[----:B------:R-:W-:Y:S02]  /*3fe0*/  USEL UR5, URZ, 0x1, UP0 ;  /* 0x00000001ff057887 */ /* 0x000fe40008000000 */
[----:B------:R-:W-:-:S04]  /*3ff0*/  USEL UR4, UR4, URZ, UP0 ;  /* 0x000000ff04047287 */ /* 0x000fc80008000000 */
[----:B------:R-:W-:Y:S01]  /*4000*/  ULEA UR4, UR4, UR7, 0x3 ;  /* 0x0000000704047291 */ /* 0x000fe2000f8e18ff */
[----:B------:R-:W-:-:S04]  /*4010*/  LOP3.LUT R2, R2, UR5, RZ, 0x3c, !PT ;  /* 0x0000000502027c12 */ /* 0x000fc8000f8e3cff */
[----:B------:R-:W-:Y:S01]  /*4020*/  SHF.L.U32 R2, R2, 0x1f, RZ ;  /* 0x0000001f02027819 */ /* 0x000fe200000006ff */
[----:B-1----:R-:W-:-:S04]  /*4030*/  IMAD.U32 R0, RZ, RZ, UR4 ;  /* 0x00000004ff007e24 */ /* 0x002fc8000f8e00ff */
[----:B------:R1:W2:Y:S03]  /*4040*/  SYNCS.PHASECHK.TRANS64.TRYWAIT P0, [R0+URZ], R2 ;  /* 0x00000002000075a7 */ /* 0x0002a600080011ff */
[----:B--2---:R-:W-:Y:S05]  /*4050*/  @!P0 NANOSLEEP.SYNCS 0x989680 ;  /* 0x009896800000895d */ /* 0x004fea0003900000 */
[----:B------:R-:W2:Y:S02]  /*4060*/  @!P0 SYNCS.PHASECHK.TRANS64 P0, [R0+URZ], R2 ;  /* 0x00000002000085a7 */ /* 0x000ea400080010ff */
[----:B--2---:R-:W-:Y:S05]  /*4070*/  @P0 BRA `(.L_x_80) ;  /* 0x0000000000200947 */ /* 0x004fea0003800000 */
.L_x_81:
[----:B--2---:R2:W4:Y:S02]  /*4080*/  SYNCS.PHASECHK.TRANS64.TRYWAIT P0, [R0+URZ], R2 ;  /* 0x00000002000075a7 */ /* 0x00452400080011ff */
[----:B----4-:R-:W-:Y:S05]  /*4090*/  @!P0 NANOSLEEP.SYNCS 0x989680 ;  /* 0x009896800000895d */ /* 0x010fea0003900000 */
[----:B------:R-:W4:Y:S02]  /*40a0*/  @!P0 SYNCS.PHASECHK.TRANS64 P0, [R0+URZ], R2 ;  /* 0x00000002000085a7 */ /* 0x000f2400080010ff */
[----:B----4-:R-:W-:Y:S05]  /*40b0*/  @!P0 BRA `(.L_x_81) ;  /* 0xfffffffc00f08947 */ /* 0x010fea000383ffff */
[----:B------:R-:W-:Y:S05]  /*40c0*/  BRA `(.L_x_80) ;  /* 0x00000000000c7947 */ /* 0x000fea0003800000 */
.L_x_76:
[----:B------:R-:W-:-:S04]  /*40d0*/  UIADD3 UR4, UPT, UPT, UR17, 0xf0, URZ ;  /* 0x000000f011047890 */ /* 0x000fc8000fffe0ff */
[----:B------:R-:W-:-:S09]  /*40e0*/  UPRMT UR4, UR35, 0x654, UR4 ;  /* 0x0000065423047896 */ /* 0x000fd20008000004 */
[----:B------:R-:W-:Y:S03]  /*40f0*/  SYNCS.ARRIVE.TRANS64.RED.A1T0 RZ, [UR4], RZ ;  /* 0x000000ffffff79a7 */ /* 0x000fe60008100404 */
.L_x_80:
[----:B-12---:R-:W-:Y:S01]  /*4100*/  SHF.L.U32 R2, RZ, 0x1f, RZ ;  /* 0x0000001fff027819 */ /* 0x006fe200000006ff */
[----:B------:R-:W-:Y:S01]  /*4110*/  UIADD3 UR4, UPT, UPT, UR17, 0xf0, URZ ;  /* 0x000000f011047890 */ /* 0x000fe2000fffe0ff */
[----:B------:R-:W-:Y:S02]  /*4120*/  PLOP3.LUT P0, PT, PT, PT, UP1, 0x80, 0x8 ;  /* 0x000000000008781c */ /* 0x000fe40003f0f018 */
[----:B------:R-:W1:Y:S02]  /*4130*/  SYNCS.PHASECHK.TRANS64.TRYWAIT P1, [UR17+0xf0], R2 ;  /* 0x0000f002ff0075a7 */ /* 0x000e640008021111 */
[----:B-1----:R-:W-:Y:S09]  /*4140*/  @!P1 BRA `(.L_x_82) ;  /* 0x0000003c00309947 */ /* 0x002ff20003800000 */
.L_x_145:
[----:B------:R-:W-:Y:S01]  /*4150*/  @!UP1 UPRMT UR4, UR35, 0x654, UR4 ;  /* 0x0000065423049896 */ /* 0x000fe20008000004 */
[----:B------:R-:W-:Y:S01]  /*4160*/  UMOV UR5, 0xffff ;  /* 0x0000ffff00057882 */ /* 0x000fe20000000000 */
[----:B------:R-:W-:-:S07]  /*4170*/  UMOV UR6, 0x1 ;  /* 0x0000000100067882 */ /* 0x000fce0000000000 */
[----:B------:R-:W-:Y:S01]  /*4180*/  @!P0 SYNCS.ARRIVE.TRANS64.RED.A1T0 RZ, [UR4], RZ ;  /* 0x000000ffffff89a7 */ /* 0x000fe20008100404 */
[----:B------:R-:W-:Y:S01]  /*4190*/  NOP ;  /* 0x0000000000007918 */ /* 0x000fe20000000000 */
[----:B-1----:R-:W1:Y:S01]  /*41a0*/  LDS R0, [UR8+0x14] ;  /* 0x00001408ff007984 */ /* 0x002e620008000800 */
[----:B------:R-:W-:-:S04]  /*41b0*/  ULOP3.LUT UR4, UR32, 0xffff, URZ, 0xc0, !UPT ;  /* 0x0000ffff20047892 */ /* 0x000fc8000f8ec0ff */
[----:B------:R-:W-:-:S04]  /*41c0*/  USHF.R.U32.HI UR4, URZ, 0x5, UR4 ;  /* 0x00000005ff047899 */ /* 0x000fc80008011604 */
[----:B------:R-:W-:Y:S02]  /*41d0*/  USHF.L.U32 UR5, UR5, UR4, URZ ;  /* 0x0000000405057299 */ /* 0x000fe400080006ff */
[----:B------:R-:W-:-:S04]  /*41e0*/  USHF.L.U32 UR4, UR6, UR4, URZ ;  /* 0x0000000406047299 */ /* 0x000fc800080006ff */
[----:B-1----:R-:W-:-:S04]  /*41f0*/  LOP3.LUT R0, R0, UR5, RZ, 0xc0, !PT ;  /* 0x0000000500007c12 */ /* 0x002fc8000f8ec0ff */
[----:B------:R-:W-:-:S13]  /*4200*/  ISETP.NE.AND P0, PT, R0, UR5, PT ;  /* 0x0000000500007c0c */ /* 0x000fda000bf05270 */
[----:B------:R-:W-:Y:S05]  /*4210*/  @P0 BRA `(.L_x_83) ;  /* 0x0000000000580947 */ /* 0x000fea0003800000 */
[----:B------:R-:W1:Y:S02]  /*4220*/  LDS R0, [UR8+0x18] ;  /* 0x00001808ff007984 */ /* 0x000e640008000800 */
[----:B-1----:R-:W-:-:S04]  /*4230*/  LOP3.LUT R0, R0, UR4, RZ, 0xc0, !PT ;  /* 0x0000000400007c12 */ /* 0x002fc8000f8ec0ff */
[----:B------:R-:W-:-:S13]  /*4240*/  ISETP.NE.AND P0, PT, R0, UR4, PT ;  /* 0x0000000400007c0c */ /* 0x000fda000bf05270 */
[----:B------:R-:W-:Y:S05]  /*4250*/  @P0 BRA `(.L_x_84) ;  /* 0x00000000003c0947 */ /* 0x000fea0003800000 */
[----:B------:R-:W1:Y:S01]  /*4260*/  S2R R2, SR_LANEID ;  /* 0x0000000000027919 */ /* 0x000e620000000000 */
[----:B------:R-:W-:-:S06]  /*4270*/  ULOP3.LUT UR5, URZ, UR5, URZ, 0x33, !UPT ;  /* 0x00000005ff057292 */ /* 0x000fcc000f8e33ff */
[----:B------:R-:W-:-:S04]  /*4280*/  IMAD.U32 R0, RZ, RZ, UR5 ;  /* 0x00000005ff007e24 */ /* 0x000fc8000f8e00ff */
[----:B------:R2:W4:Y:S02]  /*4290*/  REDUX UR7, R0 ;  /* 0x00000000000773c4 */ /* 0x0005240000000000 */
[----:B------:R1:W-:Y:S01]  /*42a0*/  UTCATOMSWS.AND URZ, UR5 ;  /* 0x0000000500ff79e3 */ /* 0x0003e20008000000 */
[----:B--2---:R-:W-:Y:S01]  /*42b0*/  LOP3.LUT R0, RZ, UR4, RZ, 0x33, !PT ;  /* 0x00000004ff007c12 */ /* 0x004fe2000f8e33ff */
[----:B------:R-:W-:Y:S02]  /*42c0*/  VOTEU.ANY UR4, UPT, PT ;  /* 0x0000000000047886 */ /* 0x000fe400038e0100 */
[----:B------:R-:W-:Y:S02]  /*42d0*/  UFLO.U32 UR4, UR4 ;  /* 0x00000004000472bd */ /* 0x000fe400080e0000 */
[----:B------:R-:W2:Y:S04]  /*42e0*/  REDUX UR6, R0 ;  /* 0x00000000000673c4 */ /* 0x000ea80000000000 */
[----:B-1----:R-:W-:-:S02]  /*42f0*/  ISETP.EQ.U32.AND P0, PT, R2, UR4, PT ;  /* 0x0000000402007c0c */ /* 0x002fc4000bf02070 */
[----:B----4-:R-:W-:-:S11]  /*4300*/  MOV R2, UR7 ;  /* 0x0000000700027c02 */ /* 0x010fd60008000f00 */
[----:B------:R1:W-:Y:S01]  /*4310*/  @P0 ATOMS.AND RZ, [UR8+0x14], R2 ;  /* 0x00001402ffff098c */ /* 0x0003e2000a800008 */
[----:B--2---:R-:W-:-:S05]  /*4320*/  IMAD.U32 R0, RZ, RZ, UR6 ;  /* 0x00000006ff007e24 */ /* 0x004fca000f8e00ff */
[----:B------:R1:W-:Y:S01]  /*4330*/  @P0 ATOMS.AND RZ, [UR8+0x18], R0 ;  /* 0x00001800ffff098c */ /* 0x0003e2000a800008 */
[----:B------:R-:W-:Y:S05]  /*4340*/  BRA `(.L_x_85) ;  /* 0x0000000000147947 */ /* 0x000fea0003800000 */
.L_x_84:
[----:B------:R-:W-:Y:S02]  /*4350*/  MOV R2, 0x4370 ;  /* 0x0000437000027802 */ /* 0x000fe40000000f00 */
[----:B---3-5:R-:W-:Y:S05]  /*4360*/  CALL.REL.NOINC `($__internal_0_$__cuda_sm10x_tcgen05_guardrail_trap_col_being_dealloced_not_returned_by_alloc) ;  /* 0x0000003c00447944 */ /* 0x028fea0003c00000 */
[----:B------:R-:W-:Y:S05]  /*4370*/  BRA `(.L_x_85) ;  /* 0x0000000000087947 */ /* 0x000fea0003800000 */
.L_x_83:
[----:B------:R-:W-:Y:S02]  /*4380*/  MOV R2, 0x43a0 ;  /* 0x000043a000027802 */ /* 0x000fe40000000f00 */
[----:B---3-5:R-:W-:Y:S05]  /*4390*/  CALL.REL.NOINC `($__internal_2_$__cuda_sm10x_tcgen05_guardrail_trap_unallocated_columns_being_dealloced) ;  /* 0x0000003c00507944 */ /* 0x028fea0003c00000 */
.L_x_85:
[----:B------:R-:W-:Y:S01]  /*43a0*/  NOP ;  /* 0x0000000000007918 */ /* 0x000fe20000000000 */
[----:B------:R-:W-:Y:S05]  /*43b0*/  EXIT ;  /* 0x000000000000794d */ /* 0x000fea0003800000 */
.L_x_56:
[----:B------:R-:W-:-:S09]  /*43c0*/  UISETP.NE.OR UP0, UPT, UR13, 0x3, !UP3 ;  /* 0x000000030d00788c */ /* 0x000fd2000df05670 */
[----:B------:R-:W-:Y:S05]  /*43d0*/  BRA.U UP0, `(.L_x_86) ;  /* 0x0000000d000c7547 */ /* 0x000fea000b800000 */
[----:B------:R-:W1:Y:S01]  /*43e0*/  S2UR UR10, SR_CgaCtaId ;  /* 0x00000000000a79c3 */ /* 0x000e620000008800 */
[----:B------:R-:W2:Y:S01]  /*43f0*/  LDCU UR26, c[0x0][0x370] ;  /* 0x00006e00ff1a77ac */ /* 0x000ea20008000800 */
[----:B------:R-:W-:Y:S02]  /*4400*/  HFMA2 R13, -RZ, RZ, 0, 0 ;  /* 0x00000000ff0d7431 */ /* 0x000fe400000001ff */
[----:B------:R-:W-:Y:S01]  /*4410*/  IMAD.MOV.U32 R15, RZ, RZ, 0x1 ;  /* 0x00000001ff0f7424 */ /* 0x000fe200078e00ff */
[----:B------:R-:W-:Y:S01]  /*4420*/  MOV R12, 0x2000 ;  /* 0x00002000000c7802 */ /* 0x000fe20000000f00 */
[----:B------:R-:W2:Y:S01]  /*4430*/  LDCU.128 UR28, c[0x0][0xb10] ;  /* 0x00016200ff1c77ac */ /* 0x000ea20008000c00 */
[----:B------:R-:W-:Y:S01]  /*4440*/  IMAD.MOV.U32 R14, RZ, RZ, RZ ;  /* 0x000000ffff0e7224 */ /* 0x000fe200078e00ff */
[----:B------:R-:W3:Y:S01]  /*4450*/  LDC.64 R16, c[0x0][0x348] ;  /* 0x0000d200ff107b82 */ /* 0x000ee20000000a00 */
[----:B------:R-:W4:Y:S01]  /*4460*/  LDCU UR25, c[0x0][0x374] ;  /* 0x00006e80ff1977ac */ /* 0x000f220008000800 */
[----:B------:R-:W1:Y:S06]  /*4470*/  LDCU UR16, c[0x0][0xb0c] ;  /* 0x00016180ff1077ac */ /* 0x000e6c0008000800 */
[----:B------:R-:W3:Y:S01]  /*4480*/  LDC.64 R2, c[0x0][0x888] ;  /* 0x00022200ff027b82 */ /* 0x000ee20000000a00 */
[----:B------:R-:W1:Y:S01]  /*4490*/  LDCU UR35, c[0x0][0xb20] ;  /* 0x00016400ff2377ac */ /* 0x000e620008000800 */
[----:B------:R-:W1:Y:S06]  /*44a0*/  LDCU UR4, c[0x0][0xb30] ;  /* 0x00016600ff0477ac */ /* 0x000e6c0008000800 */
[----:B------:R-:W3:Y:S01]  /*44b0*/  LDC.64 R4, c[0x0][0x890] ;  /* 0x00022400ff047b82 */ /* 0x000ee20000000a00 */
[----:B------:R-:W-:Y:S01]  /*44c0*/  UMOV UR17, 0x400 ;  /* 0x0000040000117882 */ /* 0x000fe20000000000 */
[----:B--2---:R-:W-:-:S02]  /*44d0*/  UIMAD.WIDE.U32 UR6, UR26, UR28, URZ ;  /* 0x0000001c1a0672a5 */ /* 0x004fc4000f8e00ff */
[----:B----4-:R-:W-:Y:S02]  /*44e0*/  UIMAD.WIDE.U32 UR8, UR25, UR31, URZ ;  /* 0x0000001f190872a5 */ /* 0x010fe4000f8e00ff */
[----:B-1----:R-:W-:Y:S02]  /*44f0*/  ULEA UR17, UR10, UR17, 0x18 ;  /* 0x000000110a117291 */ /* 0x002fe4000f8ec0ff */
[----:B------:R-:W-:Y:S02]  /*4500*/  UPLOP3.LUT UP3, UPT, UPT, UPT, UPT, 0x40, 0x4 ;  /* 0x000000000004789c */ /* 0x000fe40003f6e870 */
[----:B------:R-:W-:Y:S01]  /*4510*/  UIADD3 UR27, UPT, UPT, UR17, 0x50, URZ ;  /* 0x00000050111b7890 */ /* 0x000fe2000fffe0ff */
[----:B------:R-:W-:Y:S01]  /*4520*/  UMOV UR6, UR7 ;  /* 0x0000000700067c82 */ /* 0x000fe20008000000 */
[----:B------:R-:W-:Y:S01]  /*4530*/  UMOV UR32, UR9 ;  /* 0x0000000900207c82 */ /* 0x000fe20008000000 */
[----:B------:R-:W-:Y:S02]  /*4540*/  UISETP.GE.AND UP0, UPT, UR40, 0x1, UPT ;  /* 0x000000012800788c */ /* 0x000fe4000bf06270 */
[----:B------:R-:W-:Y:S01]  /*4550*/  UISETP.NE.AND UP4, UPT, UR40, 0x1, UPT ;  /* 0x000000012800788c */ /* 0x000fe2000bf85270 */
[----:B------:R-:W1:Y:S01]  /*4560*/  LDCU.64 UR14, c[0x0][0xb28] ;  /* 0x00016500ff0e77ac */ /* 0x000e620008000a00 */
[----:B------:R-:W-:-:S02]  /*4570*/  UISETP.NE.AND UP6, UPT, UR16, 0x1, UPT ;  /* 0x000000011000788c */ /* 0x000fc4000bfc5270 */
[----:B------:R-:W-:Y:S02]  /*4580*/  UISETP.NE.AND UP5, UPT, UR30, 0x1, UPT ;  /* 0x000000011e00788c */ /* 0x000fe4000bfa5270 */
[----:B------:R-:W-:Y:S02]  /*4590*/  UPRMT UR27, UR10, 0x654, UR27 ;  /* 0x000006540a1b7896 */ /* 0x000fe4000800001b */
[----:B------:R-:W-:Y:S02]  /*45a0*/  USHF.R.U32.HI UR33, URZ, UR29, UR6 ;  /* 0x0000001dff217299 */ /* 0x000fe40008011606 */
[----:B------:R-:W-:Y:S02]  /*45b0*/  USHF.R.U32.HI UR32, URZ, UR35, UR32 ;  /* 0x00000023ff207299 */ /* 0x000fe40008011620 */
[----:B------:R-:W-:-:S11]  /*45c0*/  UISETP.NE.AND UP2, UPT, UR4, 0x1, UPT ;  /* 0x000000010400788c */ /* 0x000fd6000bf45270 */
.L_x_94:
[C---:B------:R-:W-:Y:S02]  /*45d0*/  LEA R7, R14.reuse, UR17, 0x3 ;  /* 0x000000110e077c11 */ /* 0x040fe4000f8e18ff */
[----:B------:R-:W-:Y:S02]  /*45e0*/  SHF.L.U32 R0, R13, 0x1f, RZ ;  /* 0x0000001f0d007819 */ /* 0x000fe400000006ff */
[----:B------:R-:W-:Y:S02]  /*45f0*/  LEA R8, R14, UR17, 0x4 ;  /* 0x000000110e087c11 */ /* 0x000fe4000f8e20ff */
[----:B--2---:R-:W2:Y:S02]  /*4600*/  SYNCS.PHASECHK.TRANS64.TRYWAIT P0, [R7+URZ+0x70], R0 ;  /* 0x00007000070075a7 */ /* 0x004ea400080011ff */
[----:B--2---:R-:W-:Y:S05]  /*4610*/  @!P0 BRA `(.L_x_87) ;  /* 0x0000003800148947 */ /* 0x004fea0003800000 */
.L_x_146:
[----:B------:R-:W4:Y:S01]  /*4620*/  LDS.128 R8, [R8+0x100] ;  /* 0x0001000008087984 */ /* 0x000f220000000c00 */
[----:B------:R-:W-:Y:S01]  /*4630*/  UISETP.GE.AND UP0, UPT, UR40, 0x1, UPT ;  /* 0x000000012800788c */ /* 0x000fe2000bf06270 */
[----:B------:R-:W-:Y:S01]  /*4640*/  @!PT LDS RZ, [RZ] ;  /* 0x00000000fffff984 */ /* 0x000fe20000000800 */
[----:B------:R-:W-:Y:S01]  /*4650*/  @!PT LDS RZ, [RZ] ;  /* 0x00000000fffff984 */ /* 0x000fe20000000800 */
[----:B------:R-:W-:Y:S01]  /*4660*/  @!PT LDS RZ, [RZ] ;  /* 0x00000000fffff984 */ /* 0x000fe20000000800 */
[----:B------:R-:W-:Y:S01]  /*4670*/  @!PT LDS RZ, [RZ] ;  /* 0x00000000fffff984 */ /* 0x000fe20000000800 */
[----:B------:R1:W-:Y:S06]  /*4680*/  MEMBAR.ALL.CTA ;  /* 0x0000000000007992 */ /* 0x0003ec0000008000 */
[----:B-1----:R-:W1:Y:S01]  /*4690*/  FENCE.VIEW.ASYNC.S ;  /* 0x00000000000073c6 */ /* 0x002e620000000000 */
[----:B----4-:R-:W-:Y:S11]  /*46a0*/  LOP3.LUT P0, RZ, R10, 0x1, RZ, 0xc0, !PT ;  /* 0x000000010aff7812 */ /* 0x010ff6000780c0ff */
[----:B------:R-:W-:Y:S02]  /*46b0*/  @!UPT UIADD3 URZ, UPT, UPT, URZ, URZ, URZ ;  /* 0x000000fffffff290 */ /* 0x000fe4000fffe0ff */
[----:B-1----:R-:W-:Y:S01]  /*46c0*/  VOTEU.ANY UP1, P0 ;  /* 0x0000000000ff7886 */ /* 0x002fe20000020100 */
[----:B------:R-:W-:Y:S11]  /*46d0*/  PLOP3.LUT P0, PT, PT, PT, UP1, 0x80, 0x8 ;  /* 0x000000000008781c */ /* 0x000ff60003f0f018 */
[----:B------:R-:W-:Y:S02]  /*46e0*/  @!UPT UIADD3 URZ, UPT, UPT, URZ, URZ, URZ ;  /* 0x000000fffffff290 */ /* 0x000fe4000fffe0ff */
[----:B--2---:R-:W-:Y:S02]  /*46f0*/  @P0 SHF.R.U32.HI R0, RZ, 0x10, R9 ;  /* 0x00000010ff000819 */ /* 0x004fe40000011609 */
[----:B------:R-:W-:Y:S02]  /*4700*/  @P0 MOV R6, R8 ;  /* 0x0000000800060202 */ /* 0x000fe40000000f00 */
[----:B------:R-:W-:Y:S01]  /*4710*/  @P0 R2UR UR4, R0 ;  /* 0x00000000000402ca */ /* 0x000fe200000e0000 */
[----:B------:R-:W-:Y:S01]  /*4720*/  VIADD R0, R7, 0x80 ;  /* 0x0000008007007836 */ /* 0x000fe20000000000 */
[----:B------:R-:W-:Y:S02]  /*4730*/  @P0 LOP3.LUT R8, R9, 0xffff, RZ, 0xc0, !PT ;  /* 0x0000ffff09080812 */ /* 0x000fe400078ec0ff */
[----:B------:R-:W-:Y:S02]  /*4740*/  @P0 R2UR UR6, R6 ;  /* 0x00000000060602ca */ /* 0x000fe400000e0000 */
[----:B------:R-:W-:Y:S02]  /*4750*/  PRMT R0, RZ, 0x654, R0 ;  /* 0x00000654ff007816 */ /* 0x000fe40000000000 */
[----:B------:R-:W-:Y:S02]  /*4760*/  @P0 R2UR UR5, R8 ;  /* 0x00000000080502ca */ /* 0x000fe400000e0000 */
[----:B------:R1:W-:Y:S03]  /*4770*/  SYNCS.ARRIVE.TRANS64.RED.A1T0 RZ, [R0+URZ], RZ ;  /* 0x000000ff00ff79a7 */ /* 0x0003e600081004ff */
[----:B------:R-:W-:Y:S04]  /*4780*/  @UP1 UMOV UR24, UR4 ;  /* 0x0000000400181c82 */ /* 0x000fe80008000000 */
[----:B------:R-:W-:Y:S04]  /*4790*/  @UP1 UMOV UR13, UR6 ;  /* 0x00000006000d1c82 */ /* 0x000fe80008000000 */
[----:B------:R-:W-:Y:S01]  /*47a0*/  @UP1 UMOV UR7, UR5 ;  /* 0x0000000500071c82 */ /* 0x000fe20008000000 */
[----:B------:R-:W-:Y:S05]  /*47b0*/  BRA.U !UP0, `(.L_x_88) ;  /* 0x0000000108a47547 */ /* 0x000fea000b800000 */
[----:B------:R-:W-:Y:S02]  /*47c0*/  UIMAD.WIDE.U32 UR10, UR7, UR31, URZ ;  /* 0x0000001f070a72a5 */ /* 0x000fe4000f8e00ff */
[----:B------:R-:W-:Y:S02]  /*47d0*/  UIMAD.WIDE.U32 UR18, UR13, UR28, URZ ;  /* 0x0000001c0d1272a5 */ /* 0x000fe4000f8e00ff */
[----:B------:R-:W-:Y:S02]  /*47e0*/  USEL UR4, UR25, UR32, !UP5 ;  /* 0x0000002019047287 */ /* 0x000fe4000e800000 */
[----:B------:R-:W-:Y:S02]  /*47f0*/  USEL UR8, UR26, UR33, !UP6 ;  /* 0x000000211a087287 */ /* 0x000fe4000f000000 */
[----:B------:R-:W-:Y:S02]  /*4800*/  UIMAD.WIDE.U32 UR20, UR4, UR14, URZ ;  /* 0x0000000e041472a5 */ /* 0x000fe4000f8e00ff */
[----:B------:R-:W-:Y:S01]  /*4810*/  UIMAD.WIDE.U32 UR22, UR8, UR14, URZ ;  /* 0x0000000e081672a5 */ /* 0x000fe2000f8e00ff */
[----:B------:R-:W-:Y:S02]  /*4820*/  UMOV UR5, UR11 ;  /* 0x0000000b00057c82 */ /* 0x000fe40008000000 */
[----:B------:R-:W-:Y:S03]  /*4830*/  USHF.R.U32.HI UR6, URZ, UR35, UR5 ;  /* 0x00000023ff067299 */ /* 0x000fe60008011605 */
[----:B------:R-:W-:Y:S01]  /*4840*/  UMOV UR5, UR19 ;  /* 0x0000001300057c82 */ /* 0x000fe20008000000 */
[----:B------:R-:W-:Y:S02]  /*4850*/  USEL UR6, UR7, UR6, !UP5 ;  /* 0x0000000607067287 */ /* 0x000fe4000e800000 */
[----:B------:R-:W-:Y:S02]  /*4860*/  USHF.R.U32.HI UR9, URZ, UR29, UR5 ;  /* 0x0000001dff097299 */ /* 0x000fe40008011605 */
[----:B------:R-:W-:Y:S01]  /*4870*/  UIMAD.WIDE.U32 UR10, UR6, UR14, URZ ;  /* 0x0000000e060a72a5 */ /* 0x000fe2000f8e00ff */
[----:B------:R-:W-:Y:S02]  /*4880*/  UMOV UR5, UR21 ;  /* 0x0000001500057c82 */ /* 0x000fe40008000000 */
[----:B------:R-:W-:Y:S03]  /*4890*/  @UP4 USHF.R.U32.HI UR4, URZ, UR15, UR5 ;  /* 0x0000000fff044299 */ /* 0x000fe60008011605 */
[----:B------:R-:W-:Y:S01]  /*48a0*/  UMOV UR5, UR23 ;  /* 0x0000001700057c82 */ /* 0x000fe20008000000 */
[----:B------:R-:W-:Y:S02]  /*48b0*/  UIMAD UR4, UR40, UR4, URZ ;  /* 0x00000004280472a4 */ /* 0x000fe4000f8e02ff */
[----:B------:R-:W-:Y:S02]  /*48c0*/  @UP4 USHF.R.U32.HI UR8, URZ, UR15, UR5 ;  /* 0x0000000fff084299 */ /* 0x000fe40008011605 */
[----:B------:R-:W-:Y:S02]  /*48d0*/  USEL UR5, UR13, UR9, !UP6 ;  /* 0x000000090d057287 */ /* 0x000fe4000f000000 */
[----:B------:R-:W-:Y:S02]  /*48e0*/  UIMAD UR9, UR40, UR8, URZ ;  /* 0x00000008280972a4 */ /* 0x000fe4000f8e02ff */
[----:B------:R-:W-:Y:S03]  /*48f0*/  UISETP.GE.AND UP0, UPT, UR6, UR4, UPT ;  /* 0x000000040600728c */ /* 0x000fe6000bf06270 */
[----:B------:R-:W-:Y:S01]  /*4900*/  UMOV UR4, UR11 ;  /* 0x0000000b00047c82 */ /* 0x000fe20008000000 */
[----:B------:R-:W-:Y:S02]  /*4910*/  UISETP.GE.OR UP0, UPT, UR5, UR9, UP0 ;  /* 0x000000090500728c */ /* 0x000fe40008706670 */
[----:B------:R-:W-:Y:S02]  /*4920*/  USHF.R.U32.HI UR4, URZ, UR15, UR4 ;  /* 0x0000000fff047299 */ /* 0x000fe40008011604 */
[----:B------:R-:W-:Y:S02]  /*4930*/  UIMAD.WIDE.U32 UR10, UR5, UR14, URZ ;  /* 0x0000000e050a72a5 */ /* 0x000fe4000f8e00ff */
[----:B------:R-:W-:Y:S04]  /*4940*/  USEL UR12, UR6, UR4, !UP4 ;  /* 0x00000004060c7287 */ /* 0x000fe8000e000000 */
[----:B------:R-:W-:Y:S01]  /*4950*/  UIADD3 UR9, UPT, UPT, -UR12, URZ, URZ ;  /* 0x000000ff0c097290 */ /* 0x000fe2000fffe1ff */
[----:B------:R-:W-:Y:S02]  /*4960*/  @!UP0 UMOV UR4, UR11 ;  /* 0x0000000b00048c82 */ /* 0x000fe40008000000 */
[----:B------:R-:W-:Y:S02]  /*4970*/  @!UP0 USHF.R.U32.HI UR4, URZ, UR15, UR4 ;  /* 0x0000000fff048299 */ /* 0x000fe40008011604 */
[----:B------:R-:W-:Y:S02]  /*4980*/  UIMAD UR9, UR40, UR9, UR6 ;  /* 0x00000009280972a4 */ /* 0x000fe4000f8e0206 */
[----:B------:R-:W-:Y:S04]  /*4990*/  @!UP0 USEL UR4, UR5, UR4, !UP4 ;  /* 0x0000000405048287 */ /* 0x000fe8000e000000 */
[----:B------:R-:W-:Y:S02]  /*49a0*/  @!UP0 UIMAD UR9, UR8, UR9, UR4 ;  /* 0x00000009080982a4 */ /* 0x000fe4000f8e0204 */
[----:B------:R-:W-:Y:S02]  /*49b0*/  @!UP0 UIADD3 UR10, UPT, UPT, UR12, -UR4, URZ ;  /* 0x800000040c0a8290 */ /* 0x000fe4000fffe0ff */
[----:B------:R-:W-:Y:S02]  /*49c0*/  UIADD3 UR4, UPT, UPT, -UR5, URZ, URZ ;  /* 0x000000ff05047290 */ /* 0x000fe4000fffe1ff */
[----:B------:R-:W-:Y:S02]  /*49d0*/  UIADD3 UR8, UPT, UPT, -UR6, URZ, URZ ;  /* 0x000000ff06087290 */ /* 0x000fe4000fffe1ff */
[----:B------:R-:W-:Y:S02]  /*49e0*/  @!UP0 UIMAD UR6, UR10, UR40, UR5 ;  /* 0x000000280a0682a4 */ /* 0x000fe4000f8e0205 */
[----:B------:R-:W-:Y:S02]  /*49f0*/  UIMAD UR13, UR16, UR4, UR13 ;  /* 0x00000004100d72a4 */ /* 0x000fe4000f8e020d */
[----:B------:R-:W-:Y:S01]  /*4a00*/  UIMAD UR7, UR30, UR8, UR7 ;  /* 0x000000081e0772a4 */ /* 0x000fe2000f8e0207 */
[----:B------:R-:W-:Y:S02]  /*4a10*/  @!UP0 UMOV UR5, UR9 ;  /* 0x0000000900058c82 */ /* 0x000fe40008000000 */
[----:B------:R-:W-:Y:S02]  /*4a20*/  UIMAD UR13, UR5, UR16, UR13 ;  /* 0x00000010050d72a4 */ /* 0x000fe4000f8e020d */
[----:B------:R-:W-:Y:S11]  /*4a30*/  UIMAD UR7, UR6, UR30, UR7 ;  /* 0x0000001e060772a4 */ /* 0x000ff6000f8e0207 */
[----:B------:R-:W-:Y:S01]  /*4a40*/  @!UPT UIADD3 URZ, UPT, UPT, URZ, URZ, URZ ;  /* 0x000000fffffff290 */ /* 0x000fe2000fffe0ff */
.L_x_88:
[----:B------:R-:W2:Y:S01]  /*4a50*/  @!UP2 LDCU.128 UR20, c[0x0][0xb10] ;  /* 0x00016200ff14a7ac */ /* 0x000ea20008000c00 */
[C---:B---3--:R-:W-:Y:S02]  /*4a60*/  ISETP.NE.U32.AND P1, PT, R4.reuse, RZ, PT ;  /* 0x000000ff0400720c */ /* 0x048fe40003f25070 */
[----:B------:R-:W-:Y:S02]  /*4a70*/  ISETP.NE.U32.AND P0, PT, R4, RZ, PT ;  /* 0x000000ff0400720c */ /* 0x000fe40003f05070 */
[C---:B------:R-:W-:Y:S02]  /*4a80*/  ISETP.NE.AND.EX P1, PT, R5.reuse, RZ, PT, P1 ;  /* 0x000000ff0500720c */ /* 0x040fe40003f25310 */
[----:B------:R-:W-:Y:S01]  /*4a90*/  ISETP.NE.AND.EX P0, PT, R5, RZ, PT, P0 ;  /* 0x000000ff0500720c */ /* 0x000fe20003f05300 */
[----:B------:R-:W3:Y:S01]  /*4aa0*/  @!UP2 LDCU UR5, c[0x0][0xb0c] ;  /* 0x00016180ff05a7ac */ /* 0x000ee20008000800 */
[----:B------:R-:W-:Y:S01]  /*4ab0*/  SHF.L.U32 R6, R15, 0x1f, RZ ;  /* 0x0000001f0f067819 */ /* 0x000fe200000006ff */
[----:B--2---:R-:W-:Y:S07]  /*4ac0*/  UIMAD.WIDE.U32 UR8, UR13, UR20, URZ ;  /* 0x000000140d0872a5 */ /* 0x004fee000f8e00ff */
[----:B------:R-:W-:Y:S01]  /*4ad0*/  @!UP2 UMOV UR4, UR9 ;  /* 0x000000090004ac82 */ /* 0x000fe20008000000 */
[----:B---3--:R-:W-:Y:S02]  /*4ae0*/  @!UP2 UISETP.NE.AND UP0, UPT, UR5, 0x1, UPT ;  /* 0x000000010500a88c */ /* 0x008fe4000bf05270 */
[----:B------:R-:W-:Y:S02]  /*4af0*/  @!UP2 USHF.R.U32.HI UR4, URZ, UR21, UR4 ;  /* 0x00000015ff04a299 */ /* 0x000fe40008011604 */
[----:B------:R-:W-:Y:S02]  /*4b00*/  UIMAD.WIDE.U32 UR8, UR7, UR23, URZ ;  /* 0x00000017070872a5 */ /* 0x000fe4000f8e00ff */
[----:B------:R-:W-:Y:S02]  /*4b10*/  @!UP2 USEL UR10, UR13, UR4, !UP0 ;  /* 0x000000040d0aa287 */ /* 0x000fe4000c000000 */
[----:B------:R-:W-:Y:S03]  /*4b20*/  @!UP2 UISETP.NE.AND UP0, UPT, UR22, 0x1, UPT ;  /* 0x000000011600a88c */ /* 0x000fe6000bf05270 */
[----:B------:R-:W-:Y:S02]  /*4b30*/  @!UP2 UMOV UR6, UR9 ;  /* 0x000000090006ac82 */ /* 0x000fe40008000000 */
[----:B------:R-:W2:Y:S02]  /*4b40*/  @!UP2 LDCU UR4, c[0x0][0xb20] ;  /* 0x00016400ff04a7ac */ /* 0x000ea40008000800 */
[----:B--2---:R-:W-:Y:S04]  /*4b50*/  @!UP2 USHF.R.U32.HI UR6, URZ, UR4, UR6 ;  /* 0x00000004ff06a299 */ /* 0x004fe80008011606 */
[----:B------:R-:W-:Y:S04]  /*4b60*/  @!UP2 USEL UR6, UR7, UR6, !UP0 ;  /* 0x000000060706a287 */ /* 0x000fe8000c000000 */
[----:B------:R-:W-:Y:S02]  /*4b70*/  @!UP2 UIADD3 UR4, UPT, UPT, -UR10, UR6, URZ ;  /* 0x000000060a04a290 */ /* 0x000fe4000fffe1ff */
[----:B------:R-:W-:Y:S02]  /*4b80*/  @!UP2 UIADD3 UR6, UPT, UPT, UR10, -UR6, URZ ;  /* 0x800000060a06a290 */ /* 0x000fe4000fffe0ff */
[----:B------:R-:W-:Y:S02]  /*4b90*/  @!UP2 UIMAD UR13, UR4, UR5, UR13 ;  /* 0x00000005040da2a4 */ /* 0x000fe4000f8e020d */
[----:B------:R-:W-:Y:S01]  /*4ba0*/  @!UP2 UIMAD UR7, UR6, UR22, UR7 ;  /* 0x000000160607a2a4 */ /* 0x000fe2000f8e0207 */
[----:B------:R-:W-:Y:S11]  /*4bb0*/  BRA.U UP3, `(.L_x_89) ;  /* 0x0000000103107547 */ /* 0x000ff6000b800000 */
[----:B------:R-:W-:Y:S04]  /*4bc0*/  MOV R7, UR34 ;  /* 0x0000002200077c02 */ /* 0x000fe80008000f00 */
[----:B------:R-:W-:Y:S04]  /*4bd0*/  SHF.L.U32 R7, R7, 0x1f, RZ ;  /* 0x0000001f07077819 */ /* 0x000fe800000006ff */
[----:B------:R-:W2:Y:S02]  /*4be0*/  SYNCS.PHASECHK.TRANS64.TRYWAIT P2, [UR17+0x68], R7 ;  /* 0x00006807ff0075a7 */ /* 0x000ea40008041111 */
[----:B--2---:R-:W-:Y:S05]  /*4bf0*/  @!P2 BRA `(.L_x_90) ;  /* 0x0000003000b0a947 */ /* 0x004fea0003800000 */
.L_x_89:
[----:B------:R-:W-:Y:S05]  /*4c00*/  @!P1 BRA `(.L_x_91) ;  /* 0x0000000000309947 */ /* 0x000fea0003800000 */
[----:B------:R-:W-:Y:S01]  /*4c10*/  ISETP.NE.U32.AND P1, PT, R2, RZ, PT ;  /* 0x000000ff0200720c */ /* 0x000fe20003f25070 */
[----:B------:R-:W2:Y:S01]  /*4c20*/  LDCU.64 UR4, c[0x0][0x358] ;  /* 0x00006b00ff0477ac */ /* 0x000ea20008000a00 */
[----:B------:R-:W-:Y:S02]  /*4c30*/  IMAD.MOV.U32 R141, RZ, RZ, 0x1 ;  /* 0x00000001ff8d7424 */ /* 0x000fe400078e00ff */
[----:B------:R-:W-:Y:S11]  /*4c40*/  ISETP.NE.AND.EX P1, PT, R3, RZ, PT, P1 ;  /* 0x000000ff0300720c */ /* 0x000ff60003f25310 */
[----:B------:R-:W-:Y:S02]  /*4c50*/  @!UPT UIADD3 URZ, UPT, UPT, URZ, URZ, URZ ;  /* 0x000000fffffff290 */ /* 0x000fe4000fffe0ff */
[----:B------:R-:W3:Y:S01]  /*4c60*/  @P1 LDC.64 R8, c[0x0][0x888] ;  /* 0x00022200ff081b82 */ /* 0x000ee20000000a00 */
[----:B-1----:R-:W-:Y:S04]  /*4c70*/  @P1 IMAD R0, R4, UR36, RZ ;  /* 0x0000002404001c24 */ /* 0x002fe8000f8e02ff */
[----:B---3--:R-:W-:Y:S04]  /*4c80*/  @P1 IMAD.WIDE R8, R0, 0x4, R8 ;  /* 0x0000000400081825 */ /* 0x008fe800078e0208 */
[----:B------:R-:W-:Y:S01]  /*4c90*/  HFMA2 R0, -RZ, RZ, 0, 5.9604644775390625e-08 ;  /* 0x00000001ff007431 */ /* 0x000fe200000001ff */
[----:B--2--5:R2:W5:Y:S04]  /*4ca0*/  @P1 LDG.E R71, desc[UR4][R8.64] ;  /* 0x0000000408471981 */ /* 0x024568000c1e1900 */
[----:B------:R-:W-:Y:S01]  /*4cb0*/  @!P1 PRMT R141, R0, 0x7610, R141 ;  /* 0x00007610008d9816 */ /* 0x000fe2000000008d */
[----:B--2---:R-:W3:Y:S06]  /*4cc0*/  @!P1 LDC R71, c[0x0][0x880] ;  /* 0x00022000ff479b82 */ /* 0x004eec0000000800 */
.L_x_91:
[----:B---3-5:R-:W-:Y:S01]  /*4cd0*/  @!P0 FSETP.EQ.AND P1, PT, R71, RZ, PT ;  /* 0x000000ff4700820b */ /* 0x028fe20003f22000 */
[----:B------:R-:W-:Y:S01]  /*4ce0*/  @!UPT UIADD3 URZ, UPT, UPT, URZ, URZ, URZ ;  /* 0x000000fffffff290 */ /* 0x000fe2000fffe0ff */
[----:B------:R-:W-:Y:S11]  /*4cf0*/  @!P0 BRA `(.L_x_92) ;  /* 0x0000000000188947 */ /* 0x000ff60003800000 */
[----:B------:R-:W-:Y:S02]  /*4d00*/  LOP3.LUT P0, RZ, R141, 0xff, RZ, 0xc0, !PT ;  /* 0x000000ff8dff7812 */ /* 0x000fe4000780c0ff */
[----:B------:R-:W-:Y:S04]  /*4d10*/  ISETP.NE.U32.AND P1, PT, R2, RZ, PT ;  /* 0x000000ff0200720c */ /* 0x000fe80003f25070 */
[----:B------:R-:W-:Y:S04]  /*4d20*/  ISETP.NE.AND.EX P1, PT, R3, RZ, PT, P1 ;  /* 0x000000ff0300720c */ /* 0x000fe80003f25310 */
[----:B------:R-:W-:Y:S03]  /*4d30*/  PLOP3.LUT P1, PT, P1, PT, PT, 0x8, 0x80 ;  /* 0x000000000080781c */ /* 0x000fe60000f2e170 */
[----:B------:R-:W-:Y:S11]  /*4d40*/  @P0 FSETP.EQ.AND P1, PT, R71, RZ, PT ;  /* 0x000000ff4700020b */ /* 0x000ff60003f22000 */
[----:B------:R-:W-:Y:S02]  /*4d50*/  @!UPT UIADD3 URZ, UPT, UPT, URZ, URZ, URZ ;  /* 0x000000fffffff290 */ /* 0x000fe4000fffe0ff */
.L_x_92:
[----:B------:R-:W2:Y:S01]  /*4d60*/  SYNCS.PHASECHK.TRANS64.TRYWAIT P0, [UR17+0x58], R6 ;  /* 0x00005806ff0075a7 */ /* 0x000ea20008001111 */
[----:B------:R-:W-:Y:S02]  /*4d70*/  ELECT P2, URZ, PT ;  /* 0x0000000000ff782f */ /* 0x000fe40003840000 */
[----:B------:R-:W-:Y:S01]  /*4d80*/  IADD3 R14, PT, PT, R14, 0x1, RZ ;  /* 0x000000010e0e7810 */ /* 0x000fe20007ffe0ff */
[----:B--2---:R-:W-:Y:S10]  /*4d90*/  @!P0 BRA `(.L_x_93) ;  /* 0x0000003000608947 */ /* 0x004ff40003800000 */
.L_x_149:
[----:B------:R-:W-:Y:S01]  /*4da0*/  PLOP3.LUT P1, PT, P1, P2, PT, 0xf2, 0x2f ;  /* 0x00000000002f781c */ /* 0x000fe20000f25e72 */
[----:B------:R-:W-:Y:S01]  /*4db0*/  UMOV UR18, 0x0 ;  /* 0x0000000000127882 */ /* 0x000fe20000000000 */
[----:B------:R-:W-:Y:S01]  /*4dc0*/  UMOV UR19, 0x10000000 ;  /* 0x1000000000137882 */ /* 0x000fe20000000000 */
[----:B------:R-:W-:Y:S01]  /*4dd0*/  UMOV UR12, UR36 ;  /* 0x00000024000c7c82 */ /* 0x000fe20008000000 */
[----:B------:R-:W-:Y:S01]  /*4de0*/  LOP3.LUT R15, R15, 0x1, RZ, 0x3c, !PT ;  /* 0x000000010f0f7812 */ /* 0x000fe200078e3cff */
[----:B------:R-:W-:Y:S01]  /*4df0*/  UPLOP3.LUT UP3, UPT, UPT, UPT, UPT, 0x80, 0x8 ;  /* 0x000000000008789c */ /* 0x000fe20003f6f070 */
[----:B------:R-:W-:Y:S07]  /*4e00*/  UMOV UR36, UR24 ;  /* 0x0000001800247c82 */ /* 0x000fee0008000000 */
[----:B-1----:R-:W-:Y:S01]  /*4e10*/  @!P1 IADD3 R6, P0, PT, R16, 0x580, RZ ;  /* 0x0000058010069810 */ /* 0x002fe20007f1e0ff */
[----:B------:R-:W-:Y:S03]  /*4e20*/  VOTEU.ALL UP0, P1 ;  /* 0x0000000000ff7886 */ /* 0x000fe60000800000 */
[----:B------:R-:W-:Y:S01]  /*4e30*/  @!P1 R2UR UR5, R6 ;  /* 0x00000000060592ca */ /* 0x000fe200000e0000 */
[----:B------:R-:W-:Y:S01]  /*4e40*/  @!P1 IMAD.X R0, RZ, RZ, R17, P0 ;  /* 0x000000ffff009224 */ /* 0x000fe200000e0611 */
[----:B------:R-:W-:Y:S01]  /*4e50*/  @!UP0 USHF.L.U32 UR10, UR45, 0x6, URZ ;  /* 0x000000062d0a8899 */ /* 0x000fe200080006ff */
[----:B------:R-:W-:Y:S01]  /*4e60*/  ISETP.NE.AND P0, PT, R14, 0x2, PT ;  /* 0x000000020e00780c */ /* 0x000fe20003f05270 */
[----:B------:R-:W-:Y:S02]  /*4e70*/  @!UP0 USHF.L.U32 UR11, UR46, 0x7, URZ ;  /* 0x000000072e0b8899 */ /* 0x000fe400080006ff */
[----:B------:R-:W-:Y:S01]  /*4e80*/  @!P1 R2UR UR4, R0 ;  /* 0x00000000000492ca */ /* 0x000fe200000e0000 */
[----:B------:R-:W-:Y:S01]  /*4e90*/  @!UP0 UIADD3 UR8, UPT, UPT, UR17, 0x200, URZ ;  /* 0x0000020011088890 */ /* 0x000fe2000fffe0ff */
[----:B------:R-:W-:Y:S01]  /*4ea0*/  SEL R0, RZ, 0x1, P0 ;  /* 0x00000001ff007807 */ /* 0x000fe20000000000 */
[----:B------:R-:W-:Y:S01]  /*4eb0*/  @!UP0 UIADD3 UR9, UPT, UPT, UR17, 0x50, URZ ;  /* 0x0000005011098890 */ /* 0x000fe2000fffe0ff */
[----:B------:R-:W-:Y:S01]  /*4ec0*/  SEL R14, R14, RZ, P0 ;  /* 0x000000ff0e0e7207 */ /* 0x000fe20000000000 */
[----:B------:R-:W-:Y:S01]  /*4ed0*/  VOTEU.ALL UP0, P1 ;  /* 0x0000000000ff7886 */ /* 0x000fe20000800000 */
[----:B------:R-:W-:Y:S01]  /*4ee0*/  LOP3.LUT R13, R13, R0, RZ, 0x3c, !PT ;  /* 0x000000000d0d7212 */ /* 0x000fe200078e3cff */
[----:B------:R-:W-:Y:S01]  /*4ef0*/  IMAD.U32 R6, RZ, RZ, UR5 ;  /* 0x00000005ff067e24 */ /* 0x000fe2000f8e00ff */
[----:B------:R-:W-:Y:S02]  /*4f00*/  UIADD3 UR45, UPT, UPT, UR7, UR55, URZ ;  /* 0x00000037072d7290 */ /* 0x000fe4000fffe0ff */
[----:B------:R-:W-:Y:S03]  /*4f10*/  UIADD3 UR46, UPT, UPT, UR13, UR58, URZ ;  /* 0x0000003a0d2e7290 */ /* 0x000fe6000fffe0ff */
[----:B------:R-:W-:Y:S01]  /*4f20*/  IMAD.U32 R7, RZ, RZ, UR4 ;  /* 0x00000004ff077e24 */ /* 0x000fe2000f8e00ff */
[----:B------:R-:W-:Y:S04]  /*4f30*/  @!P1 R2UR UR4, R6 ;  /* 0x00000000060492ca */ /* 0x000fe800000e0000 */
[----:B------:R-:W-:Y:S11]  /*4f40*/  @!P1 R2UR UR5, R7 ;  /* 0x00000000070592ca */ /* 0x000ff600000e0000 */
[----:B------:R-:W-:Y:S02]  /*4f50*/  @!UPT UIADD3 URZ, UPT, UPT, URZ, URZ, URZ ;  /* 0x000000fffffff290 */ /* 0x000fe4000fffe0ff */
[----:B------:R2:W-:Y:S01]  /*4f60*/  @!UP0 UTMALDG.3D [UR8], [UR4], desc[UR18] ;  /* 0x00001208040085b4 */ /* 0x0005e20008011000 */
[----:B------:R2:W-:Y:S01]  /*4f70*/  @!P1 SYNCS.ARRIVE.TRANS64.RED.A0TR RZ, [UR17+0x50], R12 ;  /* 0x0000500cffff99a7 */ /* 0x0005e20008300411 */
[----:B------:R-:W-:Y:S01]  /*4f80*/  SYNCS.ARRIVE.TRANS64.RED.A1T0 RZ, [UR27], RZ ;  /* 0x000000ffffff79a7 */ /* 0x000fe2000810041b */
[----:B------:R-:W-:Y:S05]  /*4f90*/  BRA.U UP1, `(.L_x_94) ;  /* 0xfffffff5018c7547 */ /* 0x000fea000b83ffff */
[----:B------:R-:W-:Y:S07]  /*4fa0*/  MOV R0, UR17 ;  /* 0x0000001100007c02 */ /* 0x000fee0008000f00 */
.L_x_95:
[----:B-1----:R-:W-:-:S04]  /*4fb0*/  SHF.L.U32 R2, R15, 0x1f, RZ ;  /* 0x0000001f0f027819 */ /* 0x002fc800000006ff */
[----:B------:R1:W3:Y:S03]  /*4fc0*/  SYNCS.PHASECHK.TRANS64.TRYWAIT P0, [R0+URZ+0x58], R2 ;  /* 0x00005802000075a7 */ /* 0x0002e600080011ff */
[----:B---3--:R-:W-:Y:S05]  /*4fd0*/  @!P0 NANOSLEEP.SYNCS 0x989680 ;  /* 0x009896800000895d */ /* 0x008fea0003900000 */
[----:B------:R-:W3:Y:S02]  /*4fe0*/  @!P0 SYNCS.PHASECHK.TRANS64 P0, [R0+URZ+0x58], R2 ;  /* 0x00005802000085a7 */ /* 0x000ee400080010ff */
[----:B--23--:R-:W-:Y:S05]  /*4ff0*/  @P0 EXIT ;  /* 0x000000000000094d */ /* 0x00cfea0003800000 */
[----:B------:R-:W-:Y:S05]  /*5000*/  BRA `(.L_x_95) ;  /* 0xfffffffc00e87947 */ /* 0x000fea000383ffff */
.L_x_86:
[----:B------:R-:W-:-:S06]  /*5010*/  UISETP.GE.AND UP0, UPT, UR13, 0x4, UPT ;  /* 0x000000040d00788c */ /* 0x000fcc000bf06270 */
[----:B------:R-:W-:-:S13]  /*5020*/  PLOP3.LUT P0, PT, PT, PT, UP0, 0x80, 0x8 ;  /* 0x000000000008781c */ /* 0x000fda0003f0f008 */
[----:B------:R-:W-:Y:S05]  /*5030*/  @!P0 EXIT ;  /* 0x000000000000894d */ /* 0x000fea0003800000 */
[----:B------:R-:W1:Y:S08]  /*5040*/  S2UR UR4, SR_CgaCtaId ;  /* 0x00000000000479c3 */ /* 0x000e700000008800 */
[----:B------:R-:W-:Y:S01]  /*5050*/  BAR.SYNC.DEFER_BLOCKING 0x6, 0xa0 ;  /* 0x0182800000007b1d */ /* 0x000fe20000010000 */
[C---:B------:R-:W-:Y:S01]  /*5060*/  IMAD.SHL.U32 R4, R131.reuse, 0x40, RZ ;  /* 0x0000004083047824 */ /* 0x040fe200078e00ff */
[----:B------:R-:W-:Y:S01]  /*5070*/  CS2R R146, SRZ ;  /* 0x0000000000927805 */ /* 0x000fe2000001ff00 */
[C---:B------:R-:W-:Y:S01]  /*5080*/  IMAD.SHL.U32 R140, R131.reuse, 0x8, RZ ;  /* 0x00000008838c7824 */ /* 0x040fe200078e00ff */
[----:B------:R-:W-:Y:S01]  /*5090*/  CS2R R144, SRZ ;  /* 0x0000000000907805 */ /* 0x000fe2000001ff00 */
[C---:B------:R-:W-:Y:S01]  /*50a0*/  IMAD.SHL.U32 R148, R131.reuse, 0x10, RZ ;  /* 0x0000001083947824 */ /* 0x040fe200078e00ff */
[----:B------:R-:W-:Y:S01]  /*50b0*/  UMOV UR44, 0x400 ;  /* 0x00000400002c7882 */ /* 0x000fe20000000000 */
[----:B------:R-:W-:Y:S01]  /*50c0*/  LOP3.LUT R5, R4, 0x180, RZ, 0xc0, !PT ;  /* 0x0000018004057812 */ /* 0x000fe200078ec0ff */
[----:B------:R-:W2:Y:S01]  /*50d0*/  LDC.64 R136, c[0x0][0x888] ;  /* 0x00022200ff887b82 */ /* 0x000ea20000000a00 */
[----:B------:R-:W-:Y:S01]  /*50e0*/  IMAD.U32 R69, R131, 0x10000, RZ ;  /* 0x0001000083457824 */ /* 0x000fe200078e00ff */
[----:B------:R-:W-:Y:S01]  /*50f0*/  LOP3.LUT R150, R148, 0x20, RZ, 0xc0, !PT ;  /* 0x0000002094967812 */ /* 0x000fe200078ec0ff */
[----:B------:R-:W-:Y:S01]  /*5100*/  IMAD.MOV.U32 R68, RZ, RZ, RZ ;  /* 0x000000ffff447224 */ /* 0x000fe200078e00ff */
[----:B------:R-:W-:Y:S01]  /*5110*/  LOP3.LUT R140, R5, 0x30, R140, 0xf8, !PT ;  /* 0x00000030058c7812 */ /* 0x000fe200078ef88c */
[----:B------:R-:W3:Y:S01]  /*5120*/  LDCU UR53, c[0x0][0x370] ;  /* 0x00006e00ff3577ac */ /* 0x000ee20008000800 */
[----:B------:R-:W-:-:S02]  /*5130*/  LOP3.LUT R69, R69, 0x600000, RZ, 0xc0, !PT ;  /* 0x0060000045457812 */ /* 0x000fc400078ec0ff */
[----:B------:R-:W4:Y:S01]  /*5140*/  LDC.64 R138, c[0x0][0x890] ;  /* 0x00022400ff8a7b82 */ /* 0x000f220000000a00 */
[----:B------:R-:W-:Y:S01]  /*5150*/  LOP3.LUT R140, R140, 0x1e40, R4, 0xf8, !PT ;  /* 0x00001e408c8c7812 */ /* 0x000fe200078ef804 */
[----:B------:R-:W2:Y:S01]  /*5160*/  LDCU.64 UR62, c[0x0][0x348] ;  /* 0x00006900ff3e77ac */ /* 0x000ea20008000a00 */
[----:B------:R-:W-:Y:S01]  /*5170*/  LOP3.LUT R148, R148, 0x40, RZ, 0xc0, !PT ;  /* 0x0000004094947812 */ /* 0x000fe200078ec0ff */
[----:B------:R-:W2:Y:S04]  /*5180*/  LDCU UR41, c[0x0][0xb0c] ;  /* 0x00016180ff2977ac */ /* 0x000ea80008000800 */
[----:B------:R-:W2:Y:S01]  /*5190*/  LDC.64 R134, c[0x0][0x8b0] ;  /* 0x00022c00ff867b82 */ /* 0x000ea20000000a00 */
[----:B-1----:R-:W-:Y:S01]  /*51a0*/  ULEA UR44, UR4, UR44, 0x18 ;  /* 0x0000002c042c7291 */ /* 0x002fe2000f8ec0ff */
[----:B------:R-:W1:Y:S06]  /*51b0*/  LDCU UR61, c[0x0][0xb20] ;  /* 0x00016400ff3d77ac */ /* 0x000e6c0008000800 */
[----:B------:R-:W1:Y:S01]  /*51c0*/  LDC.64 R132, c[0x0][0x8a8] ;  /* 0x00022a00ff847b82 */ /* 0x000e620000000a00 */
[----:B------:R-:W-:Y:S01]  /*51d0*/  VIADD R149, R140, UR44 ;  /* 0x0000002c8c957c36 */ /* 0x000fe20008000000 */
[----:B------:R-:W-:Y:S01]  /*51e0*/  UIADD3 UR4, UPT, UPT, UR44, 0x2200, URZ ;  /* 0x000022002c047890 */ /* 0x000fe2000fffe0ff */
[----:B------:R-:W3:Y:S01]  /*51f0*/  LDS R0, [UR44+0x120] ;  /* 0x0001202cff007984 */ /* 0x000ee20008000800 */
[----:B------:R-:W1:Y:S02]  /*5200*/  LDCU UR39, c[0x0][0xb30] ;  /* 0x00016600ff2777ac */ /* 0x000e640008000800 */
[----:B------:R-:W-:-:S02]  /*5210*/  IADD3 R150, PT, PT, -R150, 0x200, R149 ;  /* 0x0000020096967810 */ /* 0x000fc40007ffe195 */
[----:B------:R-:W-:Y:S01]  /*5220*/  IADD3 R149, PT, PT, -R148, 0x200, R149 ;  /* 0x0000020094957810 */ /* 0x000fe20007ffe195 */
[----:B------:R-:W-:Y:S01]  /*5230*/  IMAD.U32 R151, RZ, RZ, UR4 ;  /* 0x00000004ff977e24 */ /* 0x000fe2000f8e00ff */
[----:B------:R-:W1:Y:S01]  /*5240*/  LDCU.64 UR56, c[0x0][0x888] ;  /* 0x00011100ff3877ac */ /* 0x000e620008000a00 */
[----:B------:R-:W-:Y:S01]  /*5250*/  IMAD.IADD R148, R150, 0x1, -R148 ;  /* 0x0000000196947824 */ /* 0x000fe200078e0a94 */
[----:B------:R-:W1:Y:S01]  /*5260*/  LDCU.64 UR42, c[0x0][0xb28] ;  /* 0x00016500ff2a77ac */ /* 0x000e620008000a00 */
[----:B------:R-:W1:Y:S01]  /*5270*/  LDCU.128 UR48, c[0x0][0xb10] ;  /* 0x00016200ff3077ac */ /* 0x000e620008000c00 */
[----:B------:R-:W1:Y:S01]  /*5280*/  LDCU UR52, c[0x0][0x374] ;  /* 0x00006e80ff3477ac */ /* 0x000e620008000800 */
[----:B------:R-:W-:Y:S01]  /*5290*/  UIADD3 UR59, UPT, UPT, UR44, 0x200, URZ ;  /* 0x000002002c3b7890 */ /* 0x000fe2000fffe0ff */
[----:B--234-:R-:W-:-:S11]  /*52a0*/  IMAD.IADD R69, R0, 0x1, R69 ;  /* 0x0000000100457824 */ /* 0x01cfd600078e0245 */
.L_x_113:
[----:B------:R-:W-:Y:S02]  /*52b0*/  LEA R3, R144, UR44, 0x3 ;  /* 0x0000002c90037c11 */ /* 0x000fe4000f8e18ff */
[----:B------:R-:W-:Y:S02]  /*52c0*/  SHF.L.U32 R0, R146, 0x1f, RZ ;  /* 0x0000001f92007819 */ /* 0x000fe400000006ff */
[----:B------:R-:W-:Y:S02]  /*52d0*/  LEA R4, R144, UR44, 0x4 ;  /* 0x0000002c90047c11 */ /* 0x000fe4000f8e20ff */
[----:B--2---:R-:W2:Y:S02]  /*52e0*/  SYNCS.PHASECHK.TRANS64.TRYWAIT P0, [R3+URZ+0x70], R0 ;  /* 0x00007000030075a7 */ /* 0x004ea400080011ff */
[----:B-12---:R-:W-:Y:S05]  /*52f0*/  @!P0 BRA `(.L_x_96) ;  /* 0x0000002c00208947 */ /* 0x006fea0003800000 */
.L_x_150:
[----:B------:R-:W3:Y:S01]  /*5300*/  LDS.128 R4, [R4+0x100] ;  /* 0x0001000004047984 */ /* 0x000ee20000000c00 */
[----:B------:R-:W-:Y:S01]  /*5310*/  UISETP.GE.AND UP0, UPT, UR40, 0x1, UPT ;  /* 0x000000012800788c */ /* 0x000fe2000bf06270 */
[----:B------:R-:W-:Y:S01]  /*5320*/  @!PT LDS RZ, [RZ] ;  /* 0x00000000fffff984 */ /* 0x000fe20000000800 */
[----:B------:R-:W-:Y:S01]  /*5330*/  @!PT LDS RZ, [RZ] ;  /* 0x00000000fffff984 */ /* 0x000fe20000000800 */
[----:B------:R-:W-:Y:S01]  /*5340*/  @!PT LDS RZ, [RZ] ;  /* 0x00000000fffff984 */ /* 0x000fe20000000800 */
[----:B------:R-:W-:Y:S01]  /*5350*/  @!PT LDS RZ, [RZ] ;  /* 0x00000000fffff984 */ /* 0x000fe20000000800 */
[----:B------:R4:W-:Y:S06]  /*5360*/  MEMBAR.ALL.CTA ;  /* 0x0000000000007992 */ /* 0x0009ec0000008000 */
[----:B----4-:R-:W4:Y:S01]  /*5370*/  FENCE.VIEW.ASYNC.S ;  /* 0x00000000000073c6 */ /* 0x010f220000000000 */
[----:B---3--:R-:W-:Y:S11]  /*5380*/  LOP3.LUT P0, RZ, R6, 0x1, RZ, 0xc0, !PT ;  /* 0x0000000106ff7812 */ /* 0x008ff6000780c0ff */
[----:B------:R-:W-:Y:S02]  /*5390*/  @!UPT UIADD3 URZ, UPT, UPT, URZ, URZ, URZ ;  /* 0x000000fffffff290 */ /* 0x000fe4000fffe0ff */
[----:B----4-:R-:W-:Y:S01]  /*53a0*/  VOTEU.ANY UP1, P0 ;  /* 0x0000000000ff7886 */ /* 0x010fe20000020100 */
[----:B------:R-:W-:Y:S01]  /*53b0*/  PLOP3.LUT P0, PT, PT, PT, UP1, 0x80, 0x8 ;  /* 0x000000000008781c */ /* 0x000fe20003f0f018 */
[----:B------:R-:W-:Y:S11]  /*53c0*/  UP2UR UR47, UPR, URZ, 0x2 ;  /* 0x00000002ff2f7883 */ /* 0x000ff60008000000 */
[----:B------:R-:W-:Y:S01]  /*53d0*/  @!UPT UIADD3 URZ, UPT, UPT, URZ, URZ, URZ ;  /* 0x000000fffffff290 */ /* 0x000fe2000fffe0ff */
        /* <DEDUP_REMOVED lines=13> */
[----:B-1----:R-:W-:Y:S02]  /*54b0*/  UIMAD.WIDE.U32 UR4, UR52, UR51, URZ ;  /* 0x00000033340472a5 */ /* 0x002fe4000f8e00ff */
[----:B------:R-:W-:Y:S02]  /*54c0*/  UIMAD.WIDE.U32 UR6, UR53, UR48, URZ ;  /* 0x00000030350672a5 */ /* 0x000fe4000f8e00ff */
[----:B------:R-:W-:Y:S02]  /*54d0*/  UISETP.NE.AND UP0, UPT, UR50, 0x1, UPT ;  /* 0x000000013200788c */ /* 0x000fe4000bf05270 */
[----:B------:R-:W-:Y:S02]  /*54e0*/  UIMAD.WIDE.U32 UR8, UR37, UR51, URZ ;  /* 0x00000033250872a5 */ /* 0x000fe4000f8e00ff */
[----:B------:R-:W-:Y:S02]  /*54f0*/  UIMAD.WIDE.U32 UR10, UR38, UR48, URZ ;  /* 0x00000030260a72a5 */ /* 0x000fe4000f8e00ff */
[----:B------:R-:W-:Y:S02]  /*5500*/  UISETP.NE.AND UP1, UPT, UR41, 0x1, UPT ;  /* 0x000000012900788c */ /* 0x000fe4000bf25270 */
[----:B------:R-:W-:Y:S01]  /*5510*/  UISETP.NE.AND UP2, UPT, UR40, 0x1, UPT ;  /* 0x000000012800788c */ /* 0x000fe2000bf45270 */
[----:B------:R-:W-:Y:S02]  /*5520*/  UMOV UR4, UR5 ;  /* 0x0000000500047c82 */ /* 0x000fe40008000000 */
[----:B------:R-:W-:Y:S03]  /*5530*/  USHF.R.U32.HI UR5, URZ, UR61, UR4 ;  /* 0x0000003dff057299 */ /* 0x000fe60008011604 */
[----:B------:R-:W-:Y:S02]  /*5540*/  UMOV UR4, UR7 ;  /* 0x0000000700047c82 */ /* 0x000fe40008000000 */
[----:B------:R-:W-:Y:S02]  /*5550*/  USHF.R.U32.HI UR7, URZ, UR49, UR4 ;  /* 0x00000031ff077299 */ /* 0x000fe40008011604 */
[----:B------:R-:W-:Y:S02]  /*5560*/  USEL UR4, UR52, UR5, !UP0 ;  /* 0x0000000534047287 */ /* 0x000fe4000c000000 */
[----:B------:R-:W-:Y:S01]  /*5570*/  USEL UR7, UR53, UR7, !UP1 ;  /* 0x0000000735077287 */ /* 0x000fe2000c800000 */
[----:B------:R-:W-:Y:S01]  /*5580*/  UMOV UR5, UR9 ;  /* 0x0000000900057c82 */ /* 0x000fe20008000000 */
[----:B------:R-:W-:Y:S02]  /*5590*/  UIMAD.WIDE.U32 UR8, UR4, UR42, URZ ;  /* 0x0000002a040872a5 */ /* 0x000fe4000f8e00ff */
[----:B------:R-:W-:Y:S03]  /*55a0*/  USHF.R.U32.HI UR6, URZ, UR61, UR5 ;  /* 0x0000003dff067299 */ /* 0x000fe60008011605 */
[----:B------:R-:W-:Y:S01]  /*55b0*/  UMOV UR5, UR11 ;  /* 0x0000000b00057c82 */ /* 0x000fe20008000000 */
[----:B------:R-:W-:Y:S02]  /*55c0*/  UIMAD.WIDE.U32 UR10, UR7, UR42, URZ ;  /* 0x0000002a070a72a5 */ /* 0x000fe4000f8e00ff */
[----:B------:R-:W-:Y:S02]  /*55d0*/  USHF.R.U32.HI UR12, URZ, UR49, UR5 ;  /* 0x00000031ff0c7299 */ /* 0x000fe40008011605 */
[----:B------:R-:W-:Y:S01]  /*55e0*/  USEL UR6, UR37, UR6, !UP0 ;  /* 0x0000000625067287 */ /* 0x000fe2000c000000 */
[----:B------:R-:W-:Y:S02]  /*55f0*/  UMOV UR5, UR9 ;  /* 0x0000000900057c82 */ /* 0x000fe40008000000 */
[----:B------:R-:W-:Y:S01]  /*5600*/  UMOV UR10, UR11 ;  /* 0x0000000b000a7c82 */ /* 0x000fe20008000000 */
[----:B------:R-:W-:Y:S02]  /*5610*/  @UP2 USHF.R.U32.HI UR4, URZ, UR43, UR5 ;  /* 0x0000002bff042299 */ /* 0x000fe40008011605 */
[----:B------:R-:W-:Y:S02]  /*5620*/  @UP2 USHF.R.U32.HI UR7, URZ, UR43, UR10 ;  /* 0x0000002bff072299 */ /* 0x000fe4000801160a */
[----:B------:R-:W-:Y:S02]  /*5630*/  UIMAD UR4, UR40, UR4, URZ ;  /* 0x00000004280472a4 */ /* 0x000fe4000f8e02ff */
[----:B------:R-:W-:Y:S02]  /*5640*/  UIMAD.WIDE.U32 UR10, UR6, UR42, URZ ;  /* 0x0000002a060a72a5 */ /* 0x000fe4000f8e00ff */
[----:B------:R-:W-:Y:S02]  /*5650*/  USEL UR5, UR38, UR12, !UP1 ;  /* 0x0000000c26057287 */ /* 0x000fe4000c800000 */
[----:B------:R-:W-:Y:S02]  /*5660*/  UIMAD UR8, UR40, UR7, URZ ;  /* 0x00000007280872a4 */ /* 0x000fe4000f8e02ff */
[----:B------:R-:W-:Y:S03]  /*5670*/  UISETP.GE.AND UP0, UPT, UR6, UR4, UPT ;  /* 0x000000040600728c */ /* 0x000fe6000bf06270 */
[----:B------:R-:W-:Y:S01]  /*5680*/  UMOV UR4, UR11 ;  /* 0x0000000b00047c82 */ /* 0x000fe20008000000 */
[----:B------:R-:W-:Y:S02]  /*5690*/  UISETP.GE.OR UP0, UPT, UR5, UR8, UP0 ;  /* 0x000000080500728c */ /* 0x000fe40008706670 */
[----:B------:R-:W-:Y:S02]  /*56a0*/  USHF.R.U32.HI UR4, URZ, UR43, UR4 ;  /* 0x0000002bff047299 */ /* 0x000fe40008011604 */
[----:B------:R-:W-:Y:S02]  /*56b0*/  UIMAD.WIDE.U32 UR8, UR5, UR42, URZ ;  /* 0x0000002a050872a5 */ /* 0x000fe4000f8e00ff */
[----:B------:R-:W-:Y:S02]  /*56c0*/  USEL UR11, UR6, UR4, !UP2 ;  /* 0x00000004060b7287 */ /* 0x000fe4000d000000 */
[----:B------:R-:W-:Y:S02]  /*56d0*/  UIADD3 UR8, UPT, UPT, -UR5, URZ, URZ ;  /* 0x000000ff05087290 */ /* 0x000fe4000fffe1ff */
[----:B------:R-:W-:Y:S01]  /*56e0*/  UIADD3 UR10, UPT, UPT, -UR11, URZ, URZ ;  /* 0x000000ff0b0a7290 */ /* 0x000fe2000fffe1ff */
[----:B------:R-:W-:Y:S01]  /*56f0*/  @!UP0 UMOV UR4, UR9 ;  /* 0x0000000900048c82 */ /* 0x000fe20008000000 */
[----:B------:R-:W-:Y:S02]  /*5700*/  UIADD3 UR9, UPT, UPT, -UR6, URZ, URZ ;  /* 0x000000ff06097290 */ /* 0x000fe4000fffe1ff */
[----:B------:R-:W-:Y:S02]  /*5710*/  @!UP0 USHF.R.U32.HI UR4, URZ, UR43, UR4 ;  /* 0x0000002bff048299 */ /* 0x000fe40008011604 */
[----:B------:R-:W-:Y:S02]  /*5720*/  UIMAD UR10, UR40, UR10, UR6 ;  /* 0x0000000a280a72a4 */ /* 0x000fe4000f8e0206 */
[----:B------:R-:W-:Y:S04]  /*5730*/  @!UP0 USEL UR4, UR5, UR4, !UP2 ;  /* 0x0000000405048287 */ /* 0x000fe8000d000000 */
[----:B------:R-:W-:Y:S02]  /*5740*/  @!UP0 UIMAD UR10, UR7, UR10, UR4 ;  /* 0x0000000a070a82a4 */ /* 0x000fe4000f8e0204 */
[----:B------:R-:W-:Y:S02]  /*5750*/  @!UP0 UIADD3 UR11, UPT, UPT, UR11, -UR4, URZ ;  /* 0x800000040b0b8290 */ /* 0x000fe4000fffe0ff */
[----:B------:R-:W-:Y:S02]  /*5760*/  UIMAD UR7, UR41, UR8, UR38 ;  /* 0x00000008290772a4 */ /* 0x000fe4000f8e0226 */
[----:B------:R-:W-:Y:S02]  /*5770*/  @!UP0 UIMAD UR6, UR11, UR40, UR5 ;  /* 0x000000280b0682a4 */ /* 0x000fe4000f8e0205 */
[----:B------:R-:W-:Y:S01]  /*5780*/  UIMAD UR4, UR50, UR9, UR37 ;  /* 0x00000009320472a4 */ /* 0x000fe2000f8e0225 */
[----:B------:R-:W-:Y:S02]  /*5790*/  @!UP0 UMOV UR5, UR10 ;  /* 0x0000000a00058c82 */ /* 0x000fe40008000000 */
[----:B------:R-:W-:Y:S02]  /*57a0*/  UIMAD UR38, UR5, UR41, UR7 ;  /* 0x00000029052672a4 */ /* 0x000fe4000f8e0207 */
[----:B------:R-:W-:Y:S11]  /*57b0*/  UIMAD UR37, UR6, UR50, UR4 ;  /* 0x00000032062572a4 */ /* 0x000ff6000f8e0204 */
[----:B------:R-:W-:Y:S01]  /*57c0*/  @!UPT UIADD3 URZ, UPT, UPT, URZ, URZ, URZ ;  /* 0x000000fffffff290 */ /* 0x000fe2000fffe0ff */
.L_x_97:
[----:B-1----:R-:W-:Y:S01]  /*57d0*/  UISETP.NE.AND UP0, UPT, UR39, 0x1, UPT ;  /* 0x000000012700788c */ /* 0x002fe2000bf05270 */
[----:B------:R-:W-:Y:S10]  /*57e0*/  IADD3 R144, PT, PT, R144, 0x1, RZ ;  /* 0x0000000190907810 */ /* 0x000ff40007ffe0ff */
[----:B------:R-:W1:Y:S01]  /*57f0*/  @!UP0 LDCU.128 UR12, c[0x0][0xb10] ;  /* 0x00016200ff0c87ac */ /* 0x000e620008000c00 */
[----:B------:R-:W3:Y:S01]  /*5800*/  @!UP0 LDCU UR5, c[0x0][0xb0c] ;  /* 0x00016180ff0587ac */ /* 0x000ee20008000800 */
[----:B------:R-:W4:Y:S01]  /*5810*/  @!UP0 LDCU UR10, c[0x0][0xb20] ;  /* 0x00016400ff0a87ac */ /* 0x000f220008000800 */
[----:B-1----:R-:W-:Y:S02]  /*5820*/  UIMAD.WIDE.U32 UR8, UR38, UR12, URZ ;  /* 0x0000000c260872a5 */ /* 0x002fe4000f8e00ff */
[----:B------:R-:W-:Y:S02]  /*5830*/  UIMAD.WIDE.U32 UR6, UR37, UR15, URZ ;  /* 0x0000000f250672a5 */ /* 0x000fe4000f8e00ff */
[----:B------:R-:W-:Y:S03]  /*5840*/  @!UP0 UISETP.NE.AND UP1, UPT, UR14, 0x1, UPT ;  /* 0x000000010e00888c */ /* 0x000fe6000bf25270 */
[----:B------:R-:W-:Y:S01]  /*5850*/  @!UP0 UMOV UR4, UR9 ;  /* 0x0000000900048c82 */ /* 0x000fe20008000000 */
[----:B---3--:R-:W-:Y:S02]  /*5860*/  @!UP0 UISETP.NE.AND UP2, UPT, UR5, 0x1, UPT ;  /* 0x000000010500888c */ /* 0x008fe4000bf45270 */
[----:B------:R-:W-:Y:S01]  /*5870*/  @!UP0 USHF.R.U32.HI UR4, URZ, UR13, UR4 ;  /* 0x0000000dff048299 */ /* 0x000fe20008011604 */
[----:B------:R-:W-:Y:S02]  /*5880*/  @!UP0 UMOV UR6, UR7 ;  /* 0x0000000700068c82 */ /* 0x000fe40008000000 */
[----:B----4-:R-:W-:Y:S02]  /*5890*/  @!UP0 USHF.R.U32.HI UR6, URZ, UR10, UR6 ;  /* 0x0000000aff068299 */ /* 0x010fe40008011606 */
[----:B------:R-:W-:Y:S02]  /*58a0*/  @!UP0 USEL UR7, UR38, UR4, !UP2 ;  /* 0x0000000426078287 */ /* 0x000fe4000d000000 */
[----:B------:R-:W-:Y:S04]  /*58b0*/  @!UP0 USEL UR6, UR37, UR6, !UP1 ;  /* 0x0000000625068287 */ /* 0x000fe8000c800000 */
[----:B------:R-:W-:Y:S02]  /*58c0*/  @!UP0 UIADD3 UR4, UPT, UPT, -UR7, UR6, URZ ;  /* 0x0000000607048290 */ /* 0x000fe4000fffe1ff */
[----:B------:R-:W-:Y:S02]  /*58d0*/  @!UP0 UIADD3 UR6, UPT, UPT, UR7, -UR6, URZ ;  /* 0x8000000607068290 */ /* 0x000fe4000fffe0ff */
[----:B------:R-:W-:Y:S02]  /*58e0*/  @!UP0 UIMAD UR38, UR4, UR5, UR38 ;  /* 0x00000005042682a4 */ /* 0x000fe4000f8e0226 */
[----:B------:R-:W-:Y:S02]  /*58f0*/  @!UP0 UIMAD UR37, UR6, UR14, UR37 ;  /* 0x0000000e062582a4 */ /* 0x000fe4000f8e0225 */
[----:B------:R-:W-:Y:S09]  /*5900*/  ULOP3.LUT UP0, URZ, UR59, 0x1b0, URZ, 0xc0, !UPT ;  /* 0x000001b03bff7892 */ /* 0x000ff2000f80c0ff */
[----:B------:R-:W-:Y:S05]  /*5910*/  BRA.U !UP0, `(.L_x_98) ;  /* 0x0000000108407547 */ /* 0x000fea000b800000 */
[----:B------:R-:W1:Y:S01]  /*5920*/  LDCU.64 UR8, c[0x4][0x80] ;  /* 0x01001000ff0877ac */ /* 0x000e620008000a00 */
[----:B------:R-:W-:Y:S01]  /*5930*/  MOV R3, 0x0 ;  /* 0x0000000000037802 */ /* 0x000fe20000000f00 */
[----:B------:R-:W-:Y:S02]  /*5940*/  HFMA2 R12, -RZ, RZ, 0, 5.9604644775390625e-08 ;  /* 0x00000001ff0c7431 */ /* 0x000fe400000001ff */
[----:B------:R-:W-:Y:S02]  /*5950*/  IMAD.MOV.U32 R8, RZ, RZ, 0x70 ;  /* 0x00000070ff087424 */ /* 0x000fe400078e00ff */
[----:B------:R-:W-:Y:S01]  /*5960*/  IMAD.MOV.U32 R13, RZ, RZ, RZ ;  /* 0x000000ffff0d7224 */ /* 0x000fe200078e00ff */
[----:B------:R-:W3:Y:S01]  /*5970*/  LDCU.64 UR6, c[0x4][0x88] ;  /* 0x01001100ff0677ac */ /* 0x000ee20008000a00 */
[----:B------:R-:W4:Y:S01]  /*5980*/  LDC.64 R2, c[0x4][R3] ;  /* 0x0100000003027b82 */ /* 0x000f220000000a00 */
[----:B------:R-:W2:Y:S01]  /*5990*/  LDCU.64 UR4, c[0x4][0x8] ;  /* 0x01000100ff0477ac */ /* 0x000ea20008000a00 */
[----:B-1----:R-:W-:Y:S01]  /*59a0*/  MOV R5, UR9 ;  /* 0x0000000900057c02 */ /* 0x002fe20008000f00 */
[----:B------:R-:W-:Y:S01]  /*59b0*/  IMAD.U32 R4, RZ, RZ, UR8 ;  /* 0x00000008ff047e24 */ /* 0x000fe2000f8e00ff */
[----:B---3--:R-:W-:Y:S01]  /*59c0*/  MOV R7, UR7 ;  /* 0x0000000700077c02 */ /* 0x008fe20008000f00 */
[----:B------:R-:W-:Y:S01]  /*59d0*/  IMAD.U32 R6, RZ, RZ, UR6 ;  /* 0x00000006ff067e24 */ /* 0x000fe2000f8e00ff */
[----:B--2---:R-:W-:Y:S01]  /*59e0*/  MOV R11, UR5 ;  /* 0x00000005000b7c02 */ /* 0x004fe20008000f00 */
[----:B------:R-:W-:Y:S02]  /*59f0*/  IMAD.U32 R10, RZ, RZ, UR4 ;  /* 0x00000004ff0a7e24 */ /* 0x000fe4000f8e00ff */
[----:B------:R-:W-:Y:S07]  /*5a00*/  LEPC R20, `(.L_x_98) ;  /* 0x000000001014794e */ /* 0x000fee0000000000 */
[----:B----45:R-:W-:Y:S05]  /*5a10*/  CALL.ABS.NOINC R2 ;  /* 0x0000000002007343 */ /* 0x030fea0003c00000 */
.L_x_98:
[----:B------:R-:W-:Y:S01]  /*5a20*/  LOP3.LUT P0, RZ, R151, 0x1b0, RZ, 0xc0, !PT ;  /* 0x000001b097ff7812 */ /* 0x000fe2000780c0ff */
[----:B------:R-:W-:Y:S11]  /*5a30*/  BSSY.RECONVERGENT B6, `(.L_x_99) ;  /* 0x0000013000067945 */ /* 0x000ff60003800200 */
[----:B------:R-:W-:Y:S01]  /*5a40*/  @!UPT UIADD3 URZ, UPT, UPT, URZ, URZ, URZ ;  /* 0x000000fffffff290 */ /* 0x000fe2000fffe0ff */
[----:B------:R-:W-:Y:S05]  /*5a50*/  @!P0 BRA `(.L_x_100) ;  /* 0x0000000000408947 */ /* 0x000fea0003800000 */
        /* <DEDUP_REMOVED lines=16> */
.L_x_100:
[----:B------:R-:W-:Y:S05]  /*5b60*/  BSYNC.RECONVERGENT B6 ;  /* 0x0000000000067941 */ /* 0x000fea0003800200 */
.L_x_99:
[----:B------:R-:W-:Y:S01]  /*5b70*/  ISETP.NE.U32.AND P3, PT, R138, RZ, PT ;  /* 0x000000ff8a00720c */ /* 0x000fe20003f65070 */
[----:B------:R-:W-:Y:S01]  /*5b80*/  UISETP.NE.AND UP1, UPT, UR60, URZ, UPT ;  /* 0x000000ff3c00728c */ /* 0x000fe2000bf25270 */
[----:B------:R-:W-:Y:S02]  /*5b90*/  ISETP.NE.U32.AND P4, PT, R134, RZ, PT ;  /* 0x000000ff8600720c */ /* 0x000fe40003f85070 */
[----:B------:R-:W-:Y:S02]  /*5ba0*/  ISETP.NE.AND.EX P3, PT, R139, RZ, PT, P3 ;  /* 0x000000ff8b00720c */ /* 0x000fe40003f65330 */
[----:B------:R-:W-:Y:S02]  /*5bb0*/  PLOP3.LUT P1, PT, PT, PT, PT, 0x8, 0x80 ;  /* 0x000000000080781c */ /* 0x000fe40003f2e170 */
[----:B------:R-:W-:Y:S02]  /*5bc0*/  PLOP3.LUT P0, PT, PT, PT, UP1, 0x80, 0x8 ;  /* 0x000000000008781c */ /* 0x000fe40003f0f018 */
[----:B------:R-:W-:Y:S02]  /*5bd0*/  ISETP.NE.AND.EX P4, PT, R135, RZ, PT, P4 ;  /* 0x000000ff8700720c */ /* 0x000fe40003f85340 */
[----:B------:R-:W1:Y:S09]  /*5be0*/  @UP1 LDCU.64 UR4, c[0x0][0x888] ;  /* 0x00011100ff0417ac */ /* 0x000e720008000a00 */
[----:B------:R-:W-:Y:S01]  /*5bf0*/  @P0 PLOP3.LUT P1, PT, P3, PT, PT, 0x80, 0x8 ;  /* 0x000000000008081c */ /* 0x000fe20001f2f070 */
[----:B-1----:R-:W-:Y:S04]  /*5c00*/  @UP1 UISETP.NE.U32.AND UP0, UPT, UR4, URZ, UPT ;  /* 0x000000ff0400128c */ /* 0x002fe8000bf05070 */
[----:B------:R-:W-:Y:S04]  /*5c10*/  @UP1 UISETP.NE.AND.EX UP0, UPT, UR5, URZ, UPT, UP0 ;  /* 0x000000ff0500128c */ /* 0x000fe8000bf05300 */
[----:B------:R-:W-:Y:S01]  /*5c20*/  @UP1 USEL UR4, URZ, 0xffffffff, UP0 ;  /* 0xffffffffff041887 */ /* 0x000fe20008000000 */
[----:B------:R-:W-:Y:S11]  /*5c30*/  @!P3 BRA `(.L_x_101) ;  /* 0x000000000030b947 */ /* 0x000ff60003800000 */
[----:B------:R-:W-:Y:S01]  /*5c40*/  ISETP.NE.U32.AND P2, PT, R136, RZ, PT ;  /* 0x000000ff8800720c */ /* 0x000fe20003f45070 */
[----:B------:R-:W1:Y:S01]  /*5c50*/  LDCU.64 UR6, c[0x0][0x358] ;  /* 0x00006b00ff0677ac */ /* 0x000e620008000a00 */
[----:B------:R-:W-:Y:S02]  /*5c60*/  IMAD.MOV.U32 R141, RZ, RZ, 0x1 ;  /* 0x00000001ff8d7424 */ /* 0x000fe400078e00ff */
[----:B------:R-:W-:Y:S11]  /*5c70*/  ISETP.NE.AND.EX P2, PT, R137, RZ, PT, P2 ;  /* 0x000000ff8900720c */ /* 0x000ff60003f45320 */
[----:B------:R-:W-:Y:S02]  /*5c80*/  @!UPT UIADD3 URZ, UPT, UPT, URZ, URZ, URZ ;  /* 0x000000fffffff290 */ /* 0x000fe4000fffe0ff */
[----:B------:R-:W3:Y:S01]  /*5c90*/  @P2 LDC.64 R2, c[0x0][0x888] ;  /* 0x00022200ff022b82 */ /* 0x000ee20000000a00 */
[----:B--2---:R-:W-:Y:S04]  /*5ca0*/  @P2 IMAD R0, R138, UR36, RZ ;  /* 0x000000248a002c24 */ /* 0x004fe8000f8e02ff */
[----:B---3--:R-:W-:Y:S04]  /*5cb0*/  @P2 IMAD.WIDE R2, R0, 0x4, R2 ;  /* 0x0000000400022825 */ /* 0x008fe800078e0202 */
[----:B------:R-:W-:Y:S01]  /*5cc0*/  HFMA2 R0, -RZ, RZ, 0, 5.9604644775390625e-08 ;  /* 0x00000001ff007431 */ /* 0x000fe200000001ff */
[----:B-1---5:R1:W5:Y:S04]  /*5cd0*/  @P2 LDG.E R71, desc[UR6][R2.64] ;  /* 0x0000000602472981 */ /* 0x022368000c1e1900 */
[----:B------:R-:W-:Y:S01]  /*5ce0*/  @!P2 PRMT R141, R0, 0x7610, R141 ;  /* 0x00007610008da816 */ /* 0x000fe2000000008d */
[----:B-1----:R-:W3:Y:S06]  /*5cf0*/  @!P2 LDC R71, c[0x0][0x880] ;  /* 0x00022000ff47ab82 */ /* 0x002eec0000000800 */
.L_x_101:
[----:B------:R-:W-:Y:S05]  /*5d00*/  @!P4 BRA `(.L_x_102) ;  /* 0x000000000024c947 */ /* 0x000fea0003800000 */
[----:B------:R-:W-:Y:S01]  /*5d10*/  ISETP.NE.U32.AND P2, PT, R132, RZ, PT ;  /* 0x000000ff8400720c */ /* 0x000fe20003f45070 */
[----:B------:R-:W1:Y:S03]  /*5d20*/  LDCU.64 UR6, c[0x0][0x358] ;  /* 0x00006b00ff0677ac */ /* 0x000e660008000a00 */
[----:B------:R-:W-:Y:S11]  /*5d30*/  ISETP.NE.AND.EX P2, PT, R133, RZ, PT, P2 ;  /* 0x000000ff8500720c */ /* 0x000ff60003f45320 */
[----:B------:R-:W-:Y:S02]  /*5d40*/  @!UPT UIADD3 URZ, UPT, UPT, URZ, URZ, URZ ;  /* 0x000000fffffff290 */ /* 0x000fe4000fffe0ff */
[----:B------:R-:W4:Y:S01]  /*5d50*/  @P2 LDC.64 R2, c[0x0][0x8a8] ;  /* 0x00022a00ff022b82 */ /* 0x000f220000000a00 */
[----:B--2---:R-:W-:Y:S04]  /*5d60*/  @P2 IMAD R0, R134, UR36, RZ ;  /* 0x0000002486002c24 */ /* 0x004fe8000f8e02ff */
[----:B----4-:R-:W-:Y:S05]  /*5d70*/  @P2 IMAD.WIDE R2, R0, 0x4, R2 ;  /* 0x0000000400022825 */ /* 0x010fea00078e0202 */
[----:B-1---5:R1:W5:Y:S02]  /*5d80*/  @P2 LDG.E R70, desc[UR6][R2.64] ;  /* 0x0000000602462981 */ /* 0x022364000c1e1900 */
[----:B-1----:R-:W4:Y:S02]  /*5d90*/  @!P2 LDC R70, c[0x0][0x8a0] ;  /* 0x00022800ff46ab82 */ /* 0x002f240000000800 */
.L_x_102:
[----:B---3-5:R-:W-:Y:S01]  /*5da0*/  @P0 FSETP.NEU.AND P4, PT, R71, RZ, PT ;  /* 0x000000ff4700020b */ /* 0x028fe20003f8d000 */
[----:B--2---:R-:W-:Y:S01]  /*5db0*/  IMAD.U32 R0, RZ, RZ, UR4 ;  /* 0x00000004ff007e24 */ /* 0x004fe2000f8e00ff */
[----:B------:R-:W-:Y:S01]  /*5dc0*/  @P0 LOP3.LUT P2, RZ, R141, 0xff, RZ, 0xc0, !PT ;  /* 0x000000ff8dff0812 */ /* 0x000fe2000784c0ff */
[----:B------:R-:W-:Y:S01]  /*5dd0*/  BSSY B1, `(.L_x_103) ;  /* 0x000003e000017945 */ /* 0x000fe20003800000 */
[----:B------:R-:W-:Y:S02]  /*5de0*/  @P0 SEL R2, RZ, 0xffffffff, P4 ;  /* 0xffffffffff020807 */ /* 0x000fe40002000000 */
[----:B------:R-:W-:Y:S02]  /*5df0*/  CS2R R18, SRZ ;  /* 0x0000000000127805 */ /* 0x000fe4000001ff00 */
[----:B------:R-:W-:Y:S02]  /*5e00*/  LEA R143, R68, UR44, 0x3 ;  /* 0x0000002c448f7c11 */ /* 0x000fe4000f8e18ff */
[----:B------:R-:W-:Y:S02]  /*5e10*/  CS2R R16, SRZ ;  /* 0x0000000000107805 */ /* 0x000fe4000001ff00 */
[----:B------:R-:W-:Y:S02]  /*5e20*/  @P1 SEL R2, R0, R2, !P2 ;  /* 0x0000000200021207 */ /* 0x000fe40005000000 */
[----:B------:R-:W-:Y:S02]  /*5e30*/  CS2R R26, SRZ ;  /* 0x00000000001a7805 */ /* 0x000fe4000001ff00 */
[----:B------:R-:W-:Y:S02]  /*5e40*/  SHF.L.U32 R4, R147, 0x1f, RZ ;  /* 0x0000001f93047819 */ /* 0x000fe400000006ff */
[----:B------:R-:W-:Y:S02]  /*5e50*/  CS2R R24, SRZ ;  /* 0x0000000000187805 */ /* 0x000fe4000001ff00 */
[----:B------:R-:W-:Y:S02]  /*5e60*/  @P0 LOP3.LUT R2, R2, 0x1, RZ, 0xc0, !PT ;  /* 0x0000000102020812 */ /* 0x000fe400078ec0ff */
[----:B------:R-:W-:Y:S02]  /*5e70*/  CS2R R30, SRZ ;  /* 0x00000000001e7805 */ /* 0x000fe4000001ff00 */
[----:B------:R-:W-:Y:S02]  /*5e80*/  PLOP3.LUT P5, PT, PT, PT, PT, 0x8, 0x80 ;  /* 0x000000000080781c */ /* 0x000fe40003fae170 */
[----:B------:R-:W-:Y:S02]  /*5e90*/  CS2R R28, SRZ ;  /* 0x00000000001c7805 */ /* 0x000fe4000001ff00 */
[----:B------:R-:W-:Y:S01]  /*5ea0*/  ISETP.NE.U32.OR P1, PT, R2, 0x1, !P0 ;  /* 0x000000010200780c */ /* 0x000fe20004725470 */
[----:B------:R-:W-:Y:S01]  /*5eb0*/  IMAD R2, R68, 0x40, R69 ;  /* 0x0000004044027824 */ /* 0x000fe200078e0245 */
[----:B------:R-:W-:Y:S02]  /*5ec0*/  CS2R R34, SRZ ;  /* 0x0000000000227805 */ /* 0x000fe4000001ff00 */
[----:B------:R-:W-:Y:S09]  /*5ed0*/  CS2R R32, SRZ ;  /* 0x0000000000207805 */ /* 0x000ff2000001ff00 */
[----:B------:R-:W-:Y:S04]  /*5ee0*/  @P1 SHF.L.U32 R0, R145, 0x1f, RZ ;  /* 0x0000001f91001819 */ /* 0x000fe800000006ff */
[----:B------:R-:W1:Y:S01]  /*5ef0*/  @P1 SYNCS.PHASECHK.TRANS64.TRYWAIT P0, [UR44+0x50], R0 ;  /* 0x00005000ff0015a7 */ /* 0x000e62000800112c */
[----:B------:R2:W3:Y:S01]  /*5f00*/  SYNCS.PHASECHK.TRANS64.TRYWAIT P4, [R143+URZ+0x90], R4 ;  /* 0x000090048f0075a7 */ /* 0x0004e200080811ff */
[----:B-1----:R-:W-:Y:S01]  /*5f10*/  @P1 PLOP3.LUT P5, PT, P0, PT, PT, 0x8, 0x80 ;  /* 0x000000000080181c */ /* 0x002fe200007ae170 */
[----:B------:R-:W-:Y:S01]  /*5f20*/  @!UPT UIADD3 URZ, UPT, UPT, URZ, URZ, URZ ;  /* 0x000000fffffff290 */ /* 0x000fe2000fffe0ff */
[----:B--23--:R-:W-:Y:S11]  /*5f30*/  @!P1 BRA `(.L_x_104) ;  /* 0x00000000009c9947 */ /* 0x00cff60003800000 */
[----:B------:R-:W-:Y:S01]  /*5f40*/  ISETP.NE.U32.AND P0, PT, RZ, UR56, PT ;  /* 0x00000038ff007c0c */ /* 0x000fe2000bf05070 */
[----:B------:R-:W-:Y:S01]  /*5f50*/  BSSY B0, `(.L_x_105) ;  /* 0x0000016000007945 */ /* 0x000fe20003800000 */
[----:B------:R-:W-:Y:S02]  /*5f60*/  FSETP.NEU.AND P2, PT, R71, RZ, PT ;  /* 0x000000ff4700720b */ /* 0x000fe40003f4d000 */
[----:B------:R-:W-:Y:S02]  /*5f70*/  CS2R R34, SRZ ;  /* 0x0000000000227805 */ /* 0x000fe4000001ff00 */
[----:B------:R-:W-:Y:S02]  /*5f80*/  ISETP.NE.AND.EX P0, PT, RZ, UR57, PT, P0 ;  /* 0x00000039ff007c0c */ /* 0x000fe4000bf05300 */
[----:B------:R-:W-:Y:S02]  /*5f90*/  CS2R R32, SRZ ;  /* 0x0000000000207805 */ /* 0x000fe4000001ff00 */
[----:B------:R-:W-:Y:S02]  /*5fa0*/  LOP3.LUT P1, RZ, R141, 0xff, RZ, 0xc0, !PT ;  /* 0x000000ff8dff7812 */ /* 0x000fe4000782c0ff */
[----:B------:R-:W-:Y:S02]  /*5fb0*/  CS2R R30, SRZ ;  /* 0x00000000001e7805 */ /* 0x000fe4000001ff00 */
[----:B------:R-:W-:Y:S02]  /*5fc0*/  SEL R0, RZ, 0xffffffff, P2 ;  /* 0xffffffffff007807 */ /* 0x000fe40001000000 */
[----:B------:R-:W-:Y:S02]  /*5fd0*/  CS2R R28, SRZ ;  /* 0x00000000001c7805 */ /* 0x000fe4000001ff00 */
[----:B------:R-:W-:Y:S02]  /*5fe0*/  SEL R3, RZ, 0xffffffff, P0 ;  /* 0xffffffffff037807 */ /* 0x000fe40000000000 */
[----:B------:R-:W-:Y:S02]  /*5ff0*/  CS2R R26, SRZ ;  /* 0x00000000001a7805 */ /* 0x000fe4000001ff00 */
[----:B------:R-:W-:Y:S02]  /*6000*/  CS2R R24, SRZ ;  /* 0x0000000000187805 */ /* 0x000fe4000001ff00 */
[----:B------:R-:W-:Y:S02]  /*6010*/  CS2R R18, SRZ ;  /* 0x0000000000127805 */ /* 0x000fe4000001ff00 */
[----:B------:R-:W-:Y:S02]  /*6020*/  @P3 SEL R0, R3, R0, !P1 ;  /* 0x0000000003003207 */ /* 0x000fe40004800000 */
[----:B------:R-:W-:Y:S02]  /*6030*/  CS2R R16, SRZ ;  /* 0x0000000000107805 */ /* 0x000fe4000001ff00 */
[----:B------:R-:W-:Y:S04]  /*6040*/  LOP3.LUT R0, R0, 0x1, RZ, 0xc0, !PT ;  /* 0x0000000100007812 */ /* 0x000fe800078ec0ff */
[----:B------:R-:W-:Y:S01]  /*6050*/  ISETP.NE.U32.AND P0, PT, R0, 0x1, PT ;  /* 0x000000010000780c */ /* 0x000fe20003f05070 */
[----:B------:R-:W-:Y:S01]  /*6060*/  @!UPT UIADD3 URZ, UPT, UPT, URZ, URZ, URZ ;  /* 0x000000fffffff290 */ /* 0x000fe2000fffe0ff */
[----:B------:R-:W-:Y:S11]  /*6070*/  @!P5 BRA `(.L_x_106) ;  /* 0x00000000000cd947 */ /* 0x000ff60003800000 */
[----:B------:R-:W-:Y:S04]  /*6080*/  SHF.L.U32 R3, R145, 0x1f, RZ ;  /* 0x0000001f91037819 */ /* 0x000fe800000006ff */
[----:B------:R-:W1:Y:S02]  /*6090*/  SYNCS.PHASECHK.TRANS64.TRYWAIT P1, [UR44+0x50], R3 ;  /* 0x00005003ff0075a7 */ /* 0x000e64000802112c */
[----:B-1----:R-:W-:Y:S05]  /*60a0*/  @!P1 BRA `(.L_x_107) ;  /* 0x0000001c00c89947 */ /* 0x002fea0003800000 */
.L_x_106:
[----:B------:R-:W-:Y:S05]  /*60b0*/  BSYNC B0 ;  /* 0x0000000000007941 */ /* 0x000fea0003800000 */
.L_x_105:
[----:B------:R2:W3:Y:S01]  /*60c0*/  @P0 LDS.128 R32, [R140+UR44+0x200] ;  /* 0x0002002c8c200984 */ /* 0x0004e20008000c00 */
[----:B------:R-:W5:Y:S01]  /*60d0*/  S2UR UR5, SR_CgaCtaId ;  /* 0x00000000000579c3 */ /* 0x000f620000008800 */
[----:B------:R-:W-:Y:S01]  /*60e0*/  UIADD3 UR4, UPT, UPT, UR44, 0x58, URZ ;  /* 0x000000582c047890 */ /* 0x000fe2000fffe0ff */
[----:B------:R-:W-:Y:S01]  /*60f0*/  LOP3.LUT R145, R145, 0x1, RZ, 0x3c, !PT ;  /* 0x0000000191917812 */ /* 0x000fe200078e3cff */
[----:B------:R2:W1:Y:S04]  /*6100*/  @P0 LDS.128 R28, [R150+0x10] ;  /* 0x00001000961c0984 */ /* 0x0004680000000c00 */
[----:B------:R2:W1:Y:S04]  /*6110*/  @P0 LDS.128 R24, [R149+0x20] ;  /* 0x0000200095180984 */ /* 0x0004680000000c00 */
[----:B------:R2:W1:Y:S01]  /*6120*/  @P0 LDS.128 R16, [R148+0x30] ;  /* 0x0000300094100984 */ /* 0x0004620000000c00 */
[----:B------:R-:W-:Y:S01]  /*6130*/  @!PT LDS RZ, [RZ] ;  /* 0x00000000fffff984 */ /* 0x000fe20000000800 */
[----:B------:R-:W-:Y:S01]  /*6140*/  @!PT LDS RZ, [RZ] ;  /* 0x00000000fffff984 */ /* 0x000fe20000000800 */
[----:B------:R-:W-:Y:S01]  /*6150*/  @!PT LDS RZ, [RZ] ;  /* 0x00000000fffff984 */ /* 0x000fe20000000800 */
[----:B------:R-:W-:Y:S01]  /*6160*/  @!PT LDS RZ, [RZ] ;  /* 0x00000000fffff984 */ /* 0x000fe20000000800 */
[----:B------:R4:W-:Y:S06]  /*6170*/  MEMBAR.ALL.CTA ;  /* 0x0000000000007992 */ /* 0x0009ec0000008000 */
[----:B----4-:R-:W4:Y:S01]  /*6180*/  FENCE.VIEW.ASYNC.S ;  /* 0x00000000000073c6 */ /* 0x010f220000000000 */
[----:B-----5:R-:W-:Y:S09]  /*6190*/  UPRMT UR4, UR5, 0x654, UR4 ;  /* 0x0000065405047896 */ /* 0x020ff20008000004 */
[----:B----4-:R-:W-:Y:S03]  /*61a0*/  SYNCS.ARRIVE.TRANS64.RED.A1T0 RZ, [UR4], RZ ;  /* 0x000000ffffff79a7 */ /* 0x010fe60008100404 */
.L_x_104:
[----:B------:R-:W-:Y:S05]  /*61b0*/  BSYNC B1 ;  /* 0x0000000000017941 */ /* 0x000fea0003800000 */
.L_x_103:
[----:B-1----:R-:W-:Y:S04]  /*61c0*/  SHF.R.U32.HI R0, RZ, 0x15, R2 ;  /* 0x00000015ff007819 */ /* 0x002fe80000011602 */
[----:B------:R-:W-:Y:S01]  /*61d0*/  LOP3.LUT P0, RZ, R0, 0x3, R142, 0x48, !PT ;  /* 0x0000000300ff7812 */ /* 0x000fe2000780488e */
[----:B------:R-:W-:Y:S01]  /*61e0*/  @!UPT UIADD3 URZ, UPT, UPT, URZ, URZ, URZ ;  /* 0x000000fffffff290 */ /* 0x000fe2000fffe0ff */
[----:B------:R-:W-:Y:S11]  /*61f0*/  @P4 BRA `(.L_x_108) ;  /* 0x0000000000084947 */ /* 0x000ff60003800000 */
[----:B------:R-:W1:Y:S02]  /*6200*/  SYNCS.PHASECHK.TRANS64.TRYWAIT P1, [R143+URZ+0x90], R4 ;  /* 0x000090048f0075a7 */ /* 0x000e6400080211ff */
[----:B-1----:R-:W-:Y:S05]  /*6210*/  @!P1 BRA `(.L_x_109) ;  /* 0x0000001c00849947 */ /* 0x002fea0003800000 */
.L_x_108:
[----:B------:R-:W-:Y:S05]  /*6220*/  @!P0 BRA `(.L_x_110) ;  /* 0x0000000000408947 */ /* 0x000fea0003800000 */
[----:B------:R-:W1:Y:S01]  /*6230*/  LDCU.64 UR8, c[0x4][0x70] ;  /* 0x01000e00ff0877ac */ /* 0x000e620008000a00 */
[----:B------:R-:W-:Y:S01]  /*6240*/  MOV R15, 0x0 ;  /* 0x00000000000f7802 */ /* 0x000fe20000000f00 */
[----:B------:R-:W-:Y:S02]  /*6250*/  HFMA2 R12, -RZ, RZ, 0, 5.9604644775390625e-08 ;  /* 0x00000001ff0c7431 */ /* 0x000fe400000001ff */
[----:B------:R-:W-:Y:S02]  /*6260*/  IMAD.MOV.U32 R8, RZ, RZ, 0x192 ;  /* 0x00000192ff087424 */ /* 0x000fe400078e00ff */
[----:B------:R-:W-:Y:S01]  /*6270*/  IMAD.MOV.U32 R13, RZ, RZ, RZ ;  /* 0x000000ffff0d7224 */ /* 0x000fe200078e00ff */
[----:B------:R-:W5:Y:S01]  /*6280*/  LDCU.64 UR6, c[0x4][0x78] ;  /* 0x01000f00ff0677ac */ /* 0x000f620008000a00 */
[----:B------:R-:W2:Y:S01]  /*6290*/  LDC.64 R14, c[0x4][R15] ;  /* 0x010000000f0e7b82 */ /* 0x000ea20000000a00 */
[----:B------:R-:W3:Y:S01]  /*62a0*/  LDCU.64 UR4, c[0x4][0x10] ;  /* 0x01000200ff0477ac */ /* 0x000ee20008000a00 */
[----:B-1----:R-:W-:Y:S01]  /*62b0*/  MOV R5, UR9 ;  /* 0x0000000900057c02 */ /* 0x002fe20008000f00 */
[----:B------:R-:W-:Y:S01]  /*62c0*/  IMAD.U32 R4, RZ, RZ, UR8 ;  /* 0x00000008ff047e24 */ /* 0x000fe2000f8e00ff */
[----:B-----5:R-:W-:Y:S01]  /*62d0*/  MOV R7, UR7 ;  /* 0x0000000700077c02 */ /* 0x020fe20008000f00 */
[----:B------:R-:W-:Y:S01]  /*62e0*/  IMAD.U32 R6, RZ, RZ, UR6 ;  /* 0x00000006ff067e24 */ /* 0x000fe2000f8e00ff */
[----:B---3--:R-:W-:Y:S01]  /*62f0*/  MOV R11, UR5 ;  /* 0x00000005000b7c02 */ /* 0x008fe20008000f00 */
[----:B------:R-:W-:Y:S02]  /*6300*/  IMAD.U32 R10, RZ, RZ, UR4 ;  /* 0x00000004ff0a7e24 */ /* 0x000fe4000f8e00ff */
[----:B------:R-:W-:Y:S07]  /*6310*/  LEPC R20, `(.L_x_110) ;  /* 0x000000001014794e */ /* 0x000fee0000000000 */
[----:B--2-4-:R-:W-:Y:S05]  /*6320*/  CALL.ABS.NOINC R14 ;  /* 0x000000000e007343 */ /* 0x014fea0003c00000 */
.L_x_110:
[----:B------:R-:W-:Y:S01]  /*6330*/  LOP3.LUT P0, RZ, R131, 0x60, RZ, 0xc0, !PT ;  /* 0x0000006083ff7812 */ /* 0x000fe2000780c0ff */
[----:B------:R-:W-:Y:S05]  /*6340*/  WARPSYNC.ALL ;  /* 0x0000000000007948 */ /* 0x000fea0003800000 */
[----:B------:R-:W-:Y:S01]  /*6350*/  R2UR UR4, R2 ;  /* 0x00000000020472ca */ /* 0x000fe200000e0000 */
[----:B------:R-:W-:Y:S01]  /*6360*/  BSSY.RECONVERGENT B0, `(.L_x_111) ;  /* 0x000011f000007945 */ /* 0x000fe20003800200 */
[----:B---3--:R-:W-:Y:S02]  /*6370*/  F2FP.F16.E5M2.UNPACK_B R2, R32 ;  /* 0x00000020ff02723e */ /* 0x008fe400020004ff */
[-C--:B------:R-:W-:Y:S02]  /*6380*/  F2FP.F16.E5M2.UNPACK_B R21, R33.reuse ;  /* 0x00000021ff15723e */ /* 0x080fe400020004ff */
[----:B------:R-:W-:Y:S01]  /*6390*/  F2FP.F16.E5M2.UNPACK_B R12, R28 ;  /* 0x0000001cff0c723e */ /* 0x000fe200020004ff */
[----:B------:R-:W-:Y:S01]  /*63a0*/  HADD2.F32 R0, -RZ, R2.H0_H0 ;  /* 0x20000002ff007230 */ /* 0x000fe20000004100 */
[----:B------:R-:W-:Y:S01]  /*63b0*/  F2FP.F16.E5M2.UNPACK_B R32, R32.H1 ;  /* 0x00000020ff20723e */ /* 0x000fe200030004ff */
[--C-:B------:R-:W-:Y:S01]  /*63c0*/  HADD2.F32 R73, -RZ, R21.reuse.H0_H0 ;  /* 0x20000015ff497230 */ /* 0x100fe20000004100 */
[----:B------:R-:W-:Y:S01]  /*63d0*/  F2FP.F16.E5M2.UNPACK_B R33, R33.H1 ;  /* 0x00000021ff21723e */ /* 0x000fe200030004ff */
[----:B------:R-:W-:Y:S01]  /*63e0*/  HADD2.F32 R74, -RZ, R21.H1_H1 ;  /* 0x30000015ff4a7230 */ /* 0x000fe20000004100 */
[-C--:B------:R-:W-:Y:S01]  /*63f0*/  F2FP.F16.E5M2.UNPACK_B R20, R34.reuse ;  /* 0x00000022ff14723e */ /* 0x080fe200020004ff */
[--C-:B------:R-:W-:Y:S01]  /*6400*/  HADD2.F32 R3, -RZ, R32.reuse.H0_H0 ;  /* 0x20000020ff037230 */ /* 0x100fe20000004100 */
[----:B------:R-:W-:Y:S01]  /*6410*/  F2FP.F16.E5M2.UNPACK_B R15, R34.H1 ;  /* 0x00000022ff0f723e */ /* 0x000fe200030004ff */
[----:B------:R-:W-:Y:S01]  /*6420*/  HADD2.F32 R72, -RZ, R32.H1_H1 ;  /* 0x30000020ff487230 */ /* 0x000fe20000004100 */
[-C--:B------:R-:W-:Y:S01]  /*6430*/  F2FP.F16.E5M2.UNPACK_B R14, R35.reuse ;  /* 0x00000023ff0e723e */ /* 0x080fe200020004ff */
[--C-:B------:R-:W-:Y:S01]  /*6440*/  HADD2.F32 R75, -RZ, R33.reuse.H0_H0 ;  /* 0x20000021ff4b7230 */ /* 0x100fe20000004100 */
[----:B------:R-:W-:Y:S01]  /*6450*/  F2FP.F16.E5M2.UNPACK_B R13, R35.H1 ;  /* 0x00000023ff0d723e */ /* 0x000fe200030004ff */
[----:B------:R-:W-:Y:S01]  /*6460*/  HADD2.F32 R76, -RZ, R33.H1_H1 ;  /* 0x30000021ff4c7230 */ /* 0x000fe20000004100 */
[----:B------:R-:W-:Y:S01]  /*6470*/  F2FP.F16.E5M2.UNPACK_B R28, R28.H1 ;  /* 0x0000001cff1c723e */ /* 0x000fe200030004ff */
[--C-:B------:R-:W-:Y:S01]  /*6480*/  HADD2.F32 R77, -RZ, R20.reuse.H0_H0 ;  /* 0x20000014ff4d7230 */ /* 0x100fe20000004100 */
[-C--:B------:R-:W-:Y:S01]  /*6490*/  F2FP.F16.E5M2.UNPACK_B R11, R29.reuse ;  /* 0x0000001dff0b723e */ /* 0x080fe200020004ff */
        /* <DEDUP_REMOVED lines=43> */
[----:B------:R-:W-:Y:S01]  /*6750*/  IADD3 R143, PT, PT, R143, 0xb0, RZ ;  /* 0x000000b08f8f7810 */ /* 0x000fe20007ffe0ff */
[----:B------:R-:W-:Y:S01]  /*6760*/  HADD2.F32 R100, -RZ, R6.H1_H1 ;  /* 0x30000006ff647230 */ /* 0x000fe20000004100 */
[----:B------:R-:W-:Y:S01]  /*6770*/  IADD3 R68, PT, PT, R68, 0x1, RZ ;  /* 0x0000000144447810 */ /* 0x000fe20007ffe0ff */
[--C-:B------:R-:W-:Y:S01]  /*6780*/  HADD2.F32 R101, -RZ, R5.reuse.H0_H0 ;  /* 0x20000005ff657230 */ /* 0x100fe20000004100 */
[----:B------:R-:W-:Y:S01]  /*6790*/  LOP3.LUT R143, R143, 0xfefffff8, RZ, 0xc0, !PT ;  /* 0xfefffff88f8f7812 */ /* 0x000fe200078ec0ff */
[----:B------:R-:W-:Y:S02]  /*67a0*/  HADD2.F32 R102, -RZ, R5.H1_H1 ;  /* 0x30000005ff667230 */ /* 0x000fe40000004100 */
[--C-:B------:R-:W-:Y:S02]  /*67b0*/  HADD2.F32 R103, -RZ, R4.reuse.H0_H0 ;  /* 0x20000004ff677230 */ /* 0x100fe40000004100 */
[----:B------:R-:W-:Y:S02]  /*67c0*/  HADD2.F32 R104, -RZ, R4.H1_H1 ;  /* 0x30000004ff687230 */ /* 0x000fe40000004100 */
[----:B------:R-:W1:Y:S01]  /*67d0*/  LDTM.x64 R4, tmem[UR4] ;  /* 0x00000004000479ee */ /* 0x000e620008340000 */
[----:B------:R-:W-:Y:S01]  /*67e0*/  NOP ;  /* 0x0000000000007918 */ /* 0x000fe20000000000 */
[----:B-1----:R1:W-:Y:S01]  /*67f0*/  SYNCS.ARRIVE.TRANS64.RED.A1T0 RZ, [R143+URZ], RZ ;  /* 0x000000ff8fff79a7 */ /* 0x0023e200081004ff */
[----:B------:R-:W-:Y:S02]  /*6800*/  HADD2.F32 R2, -RZ, R2.H1_H1 ;  /* 0x30000002ff027230 */ /* 0x000fe40000004100 */
[--C-:B------:R-:W-:Y:S02]  /*6810*/  HADD2.F32 R105, -RZ, R106.reuse.H0_H0 ;  /* 0x2000006aff697230 */ /* 0x100fe40000004100 */
        /* <DEDUP_REMOVED lines=9> */
[C---:B----4-:R-:W-:Y:S01]  /*68b0*/  FMUL R4, R70.reuse, R4 ;  /* 0x0000000446047220 */ /* 0x050fe20000400000 */
[C---:B------:R-:W-:Y:S01]  /*68c0*/  FMUL R5, R70.reuse, R5 ;  /* 0x0000000546057220 */ /* 0x040fe20000400000 */
[C---:B------:R-:W-:Y:S01]  /*68d0*/  FMUL R8, R70.reuse, R8 ;  /* 0x0000000846087220 */ /* 0x040fe20000400000 */
[C---:B------:R-:W-:Y:S01]  /*68e0*/  FMUL R9, R70.reuse, R9 ;  /* 0x0000000946097220 */ /* 0x040fe20000400000 */
[C---:B------:R-:W-:Y:S01]  /*68f0*/  FFMA R4, R71.reuse, R0, R4 ;  /* 0x0000000047047223 */ /* 0x040fe20000000004 */
[C---:B------:R-:W-:Y:S01]  /*6900*/  FFMA R5, R71.reuse, R2, R5 ;  /* 0x0000000247057223 */ /* 0x040fe20000000005 */
[C---:B------:R-:W-:Y:S01]  /*6910*/  FMUL R12, R70.reuse, R12 ;  /* 0x0000000c460c7220 */ /* 0x040fe20000400000 */
[C---:B------:R-:W-:Y:S01]  /*6920*/  FMUL R13, R70.reuse, R13 ;  /* 0x0000000d460d7220 */ /* 0x040fe20000400000 */
[C---:B------:R-:W-:Y:S01]  /*6930*/  FMUL R0, R70.reuse, R16 ;  /* 0x0000001046007220 */ /* 0x040fe20000400000 */
[C---:B------:R-:W-:Y:S01]  /*6940*/  FMUL R2, R70.reuse, R17 ;  /* 0x0000001146027220 */ /* 0x040fe20000400000 */
[C---:B------:R-:W-:Y:S01]  /*6950*/  FMUL R17, R70.reuse, R24 ;  /* 0x0000001846117220 */ /* 0x040fe20000400000 */
[--C-:B------:R-:W-:Y:S02]  /*6960*/  HADD2.F32 R125, -RZ, R126.reuse.H0_H0 ;  /* 0x2000007eff7d7230 */ /* 0x100fe40000004100 */
[C---:B------:R-:W-:Y:S01]  /*6970*/  FMUL R6, R70.reuse, R6 ;  /* 0x0000000646067220 */ /* 0x040fe20000400000 */
[----:B------:R-:W-:Y:S02]  /*6980*/  HADD2.F32 R126, -RZ, R126.H1_H1 ;  /* 0x3000007eff7e7230 */ /* 0x000fe40000004100 */
[C---:B------:R-:W-:Y:S01]  /*6990*/  FMUL R7, R70.reuse, R7 ;  /* 0x0000000746077220 */ /* 0x040fe20000400000 */
[C---:B------:R-:W-:Y:S01]  /*69a0*/  FMUL R10, R70.reuse, R10 ;  /* 0x0000000a460a7220 */ /* 0x040fe20000400000 */
[C---:B------:R-:W-:Y:S01]  /*69b0*/  FFMA R6, R71.reuse, R3, R6 ;  /* 0x0000000347067223 */ /* 0x040fe20000000006 */
[C---:B------:R-:W-:Y:S01]  /*69c0*/  FMUL R11, R70.reuse, R11 ;  /* 0x0000000b460b7220 */ /* 0x040fe20000400000 */
[C---:B------:R-:W-:Y:S01]  /*69d0*/  FFMA R7, R71.reuse, R72, R7 ;  /* 0x0000004847077223 */ /* 0x040fe20000000007 */
[C---:B------:R-:W-:Y:S01]  /*69e0*/  FFMA R8, R71.reuse, R73, R8 ;  /* 0x0000004947087223 */ /* 0x040fe20000000008 */
[C---:B------:R-:W-:Y:S01]  /*69f0*/  FFMA R9, R71.reuse, R74, R9 ;  /* 0x0000004a47097223 */ /* 0x040fe20000000009 */
[C---:B------:R-:W-:Y:S01]  /*6a00*/  FFMA R10, R71.reuse, R75, R10 ;  /* 0x0000004b470a7223 */ /* 0x040fe2000000000a */
[C---:B------:R-:W-:Y:S01]  /*6a10*/  FFMA R11, R71.reuse, R76, R11 ;  /* 0x0000004c470b7223 */ /* 0x040fe2000000000b */
[C---:B------:R-:W-:Y:S01]  /*6a20*/  FFMA R12, R71.reuse, R77, R12 ;  /* 0x0000004d470c7223 */ /* 0x040fe2000000000c */
[----:B------:R-:W-:Y:S01]  /*6a30*/  FFMA R13, R71, R78, R13 ;  /* 0x0000004e470d7223 */ /* 0x000fe2000000000d */
[----:B------:R-:W-:Y:S01]  /*6a40*/  F2FP.SATFINITE.E5M2.F32.PACK_AB_MERGE_C R76, R7, R6, RZ ;  /* 0x00000006074c723e */ /* 0x000fe200048060ff */
[--C-:B------:R-:W-:Y:S02]  /*6a50*/  HADD2.F32 R74, -RZ, R129.reuse.H0_H0 ;  /* 0x20000081ff4a7230 */ /* 0x100fe40000004100 */
[C---:B------:R-:W-:Y:S01]  /*6a60*/  FMUL R7, R70.reuse, R20 ;  /* 0x0000001446077220 */ /* 0x040fe20000400000 */
[----:B------:R-:W-:Y:S01]  /*6a70*/  HADD2.F32 R75, -RZ, R129.H1_H1 ;  /* 0x30000081ff4b7230 */ /* 0x000fe20000004100 */
[----:B------:R-:W-:Y:S01]  /*6a80*/  F2FP.SATFINITE.E5M2.F32.PACK_AB_MERGE_C R129, R11, R10, RZ ;  /* 0x0000000a0b81723e */ /* 0x000fe200048060ff */
        /* <DEDUP_REMOVED lines=12> */
[----:B------:R-:W-:Y:S01]  /*6b50*/  FFMA R3, R71, R83, R3 ;  /* 0x0000005347037223 */ /* 0x000fe20000000003 */
[C---:B------:R-:W-:Y:S01]  /*6b60*/  FMUL R25, R70.reuse, R32 ;  /* 0x0000002046197220 */ /* 0x040fe20000400000 */
[----:B------:R-:W-:Y:S01]  /*6b70*/  F2FP.SATFINITE.E5M2.F32.PACK_AB_MERGE_C R14, R15, R14, RZ ;  /* 0x0000000e0f0e723e */ /* 0x000fe200048060ff */
[C---:B------:R-:W-:Y:S01]  /*6b80*/  FMUL R6, R70.reuse, R19 ;  /* 0x0000001346067220 */ /* 0x040fe20000400000 */
[C---:B------:R-:W-:Y:S01]  /*6b90*/  FMUL R11, R70.reuse, R22 ;  /* 0x00000016460b7220 */ /* 0x040fe20000400000 */
[C---:B------:R-:W-:Y:S01]  /*6ba0*/  FMUL R22, R70.reuse, R29 ;  /* 0x0000001d46167220 */ /* 0x040fe20000400000 */
[C---:B------:R-:W-:Y:S01]  /*6bb0*/  FMUL R29, R70.reuse, R36 ;  /* 0x00000024461d7220 */ /* 0x040fe20000400000 */
[C---:B------:R-:W-:Y:S01]  /*6bc0*/  FFMA R6, R71.reuse, R84, R6 ;  /* 0x0000005447067223 */ /* 0x040fe20000000006 */
[C---:B------:R-:W-:Y:S01]  /*6bd0*/  FFMA R7, R71.reuse, R85, R7 ;  /* 0x0000005547077223 */ /* 0x040fe20000000007 */
[C---:B------:R-:W-:Y:S01]  /*6be0*/  FFMA R10, R71.reuse, R86, R10 ;  /* 0x00000056470a7223 */ /* 0x040fe2000000000a */
[C---:B------:R-:W-:Y:S01]  /*6bf0*/  FFMA R11, R71.reuse, R87, R11 ;  /* 0x00000057470b7223 */ /* 0x040fe2000000000b */
[----:B------:R-:W-:Y:S01]  /*6c00*/  FMUL R16, R70, R23 ;  /* 0x0000001746107220 */ /* 0x000fe20000400000 */
[----:B------:R-:W-:Y:S01]  /*6c10*/  F2FP.SATFINITE.E5M2.F32.PACK_AB_MERGE_C R3, R6, R3, RZ ;  /* 0x000000030603723e */ /* 0x000fe200048060ff */
        /* <DEDUP_REMOVED lines=10> */
[----:B------:R-:W-:Y:S01]  /*6cc0*/  FMUL R30, R70, R37 ;  /* 0x00000025461e7220 */ /* 0x000fe20000400000 */
[----:B------:R-:W-:Y:S01]  /*6cd0*/  F2FP.SATFINITE.E5M2.F32.PACK_AB_MERGE_C R16, R10, R7, R16 ;  /* 0x000000070a10723e */ /* 0x000fe20004806010 */
        /* <DEDUP_REMOVED lines=23> */
[----:B------:R-:W-:Y:S01]  /*6e50*/  FFMA R31, R71, R103, R31 ;  /* 0x00000067471f7223 */ /* 0x000fe2000000001f */
[----:B------:R-:W-:Y:S01]  /*6e60*/  FMUL R45, R70, R52 ;  /* 0x00000034462d7220 */ /* 0x000fe20000400000 */
[----:B------:R-:W-:Y:S01]  /*6e70*/  F2FP.SATFINITE.E5M2.F32.PACK_AB_MERGE_C R19, R28, R27, RZ ;  /* 0x0000001b1c13723e */ /* 0x000fe200048060ff */
[C---:B------:R-:W-:Y:S01]  /*6e80*/  FMUL R52, R70.reuse, R59 ;  /* 0x0000003b46347220 */ /* 0x040fe20000400000 */
[C---:B------:R-:W-:Y:S01]  /*6e90*/  FMUL R59, R70.reuse, R66 ;  /* 0x00000042463b7220 */ /* 0x040fe20000400000 */
[----:B------:R-:W-:Y:S01]  /*6ea0*/  F2FP.SATFINITE.E5M2.F32.PACK_AB_MERGE_C R66, R13, R12, R14 ;  /* 0x0000000c0d42723e */ /* 0x000fe2000480600e */
[----:B------:R-:W-:Y:S01]  /*6eb0*/  FMUL R32, R70, R39 ;  /* 0x0000002746207220 */ /* 0x000fe20000400000 */
[--C-:B------:R-:W-:Y:S01]  /*6ec0*/  HADD2.F32 R107, -RZ, R108.reuse.H0_H0 ;  /* 0x2000006cff6b7230 */ /* 0x100fe20000004100 */
[----:B------:R-:W-:Y:S01]  /*6ed0*/  F2FP.SATFINITE.E5M2.F32.PACK_AB_MERGE_C R19, R26, R25, R19 ;  /* 0x000000191a13723e */ /* 0x000fe20004806013 */
[----:B------:R-:W-:Y:S02]  /*6ee0*/  HADD2.F32 R108, -RZ, R108.H1_H1 ;  /* 0x3000006cff6c7230 */ /* 0x000fe40000004100 */
[C---:B------:R-:W-:Y:S01]  /*6ef0*/  FFMA R32, R71.reuse, R104, R32 ;  /* 0x0000006847207223 */ /* 0x040fe20000000020 */
[C---:B------:R-:W-:Y:S01]  /*6f00*/  FFMA R33, R71.reuse, R105, R33 ;  /* 0x0000006947217223 */ /* 0x040fe20000000021 */
[C---:B------:R-:W-:Y:S01]  /*6f10*/  FFMA R34, R71.reuse, R106, R34 ;  /* 0x0000006a47227223 */ /* 0x040fe20000000022 */
[C---:B------:R-:W-:Y:S01]  /*6f20*/  FMUL R35, R70.reuse, R42 ;  /* 0x0000002a46237220 */ /* 0x040fe20000400000 */
[----:B------:R-:W-:Y:S01]  /*6f30*/  FMUL R42, R70, R49 ;  /* 0x00000031462a7220 */ /* 0x000fe20000400000 */
[----:B------:R-:W-:Y:S01]  /*6f40*/  F2FP.SATFINITE.E5M2.F32.PACK_AB_MERGE_C R32, R32, R31, RZ ;  /* 0x0000001f2020723e */ /* 0x000fe200048060ff */
[C---:B------:R-:W-:Y:S01]  /*6f50*/  FMUL R49, R70.reuse, R56 ;  /* 0x0000003846317220 */ /* 0x040fe20000400000 */
[C---:B------:R-:W-:Y:S01]  /*6f60*/  FMUL R36, R70.reuse, R43 ;  /* 0x0000002b46247220 */ /* 0x040fe20000400000 */
[--C-:B------:R-:W-:Y:S02]  /*6f70*/  HADD2.F32 R111, -RZ, R112.reuse.H0_H0 ;  /* 0x20000070ff6f7230 */ /* 0x100fe40000004100 */
[C---:B------:R-:W-:Y:S01]  /*6f80*/  FFMA R35, R71.reuse, R107, R35 ;  /* 0x0000006b47237223 */ /* 0x040fe20000000023 */
[----:B------:R-:W-:Y:S02]  /*6f90*/  HADD2.F32 R112, -RZ, R112.H1_H1 ;  /* 0x30000070ff707230 */ /* 0x000fe40000004100 */
[C---:B------:R-:W-:Y:S01]  /*6fa0*/  FMUL R39, R70.reuse, R46 ;  /* 0x0000002e46277220 */ /* 0x040fe20000400000 */
[C---:B------:R-:W-:Y:S01]  /*6fb0*/  FFMA R36, R71.reuse, R108, R36 ;  /* 0x0000006c47247223 */ /* 0x040fe20000000024 */
[C---:B------:R-:W-:Y:S01]  /*6fc0*/  FMUL R40, R70.reuse, R47 ;  /* 0x0000002f46287220 */ /* 0x040fe20000400000 */
[C---:B------:R-:W-:Y:S01]  /*6fd0*/  FFMA R37, R71.reuse, R109, R37 ;  /* 0x0000006d47257223 */ /* 0x040fe20000000025 */
[C---:B------:R-:W-:Y:S01]  /*6fe0*/  FFMA R38, R71.reuse, R110, R38 ;  /* 0x0000006e47267223 */ /* 0x040fe20000000026 */
        /* <DEDUP_REMOVED lines=8> */
[C---:B------:R-:W-:Y:S01]  /*7070*/  FMUL R46, R70.reuse, R53 ;  /* 0x00000035462e7220 */ /* 0x040fe20000400000 */
[--C-:B------:R-:W-:Y:S02]  /*7080*/  HADD2.F32 R119, -RZ, R120.reuse.H0_H0 ;  /* 0x20000078ff777230 */ /* 0x100fe40000004100 */
[C---:B------:R-:W-:Y:S01]  /*7090*/  FMUL R50, R70.reuse, R57 ;  /* 0x0000003946327220 */ /* 0x040fe20000400000 */
[C---:B------:R-:W-:Y:S01]  /*70a0*/  FMUL R51, R70.reuse, R58 ;  /* 0x0000003a46337220 */ /* 0x040fe20000400000 */
[C---:B------:R-:W-:Y:S01]  /*70b0*/  FMUL R53, R70.reuse, R60 ;  /* 0x0000003c46357220 */ /* 0x040fe20000400000 */
[C---:B------:R-:W-:Y:S01]  /*70c0*/  FFMA R43, R71.reuse, R115, R43 ;  /* 0x00000073472b7223 */ /* 0x040fe2000000002b */
[----:B------:R-:W-:Y:S02]  /*70d0*/  HADD2.F32 R120, -RZ, R120.H1_H1 ;  /* 0x30000078ff787230 */ /* 0x000fe40000004100 */
[C---:B------:R-:W-:Y:S01]  /*70e0*/  FMUL R47, R70.reuse, R54 ;  /* 0x00000036462f7220 */ /* 0x040fe20000400000 */
[C---:B------:R-:W-:Y:S01]  /*70f0*/  FMUL R57, R70.reuse, R64 ;  /* 0x0000004046397220 */ /* 0x040fe20000400000 */
[C---:B------:R-:W-:Y:S01]  /*7100*/  FMUL R58, R70.reuse, R65 ;  /* 0x00000041463a7220 */ /* 0x040fe20000400000 */
[C---:B------:R-:W-:Y:S01]  /*7110*/  FMUL R60, R70.reuse, R67 ;  /* 0x00000043463c7220 */ /* 0x040fe20000400000 */
[----:B------:R-:W-:Y:S01]  /*7120*/  FFMA R44, R71, R116, R44 ;  /* 0x00000074472c7223 */ /* 0x000fe2000000002c */
[----:B------:R-:W-:Y:S01]  /*7130*/  FMUL R48, R70, R55 ;  /* 0x0000003746307220 */ /* 0x000fe20000400000 */
[----:B------:R-:W-:Y:S01]  /*7140*/  F2FP.SATFINITE.E5M2.F32.PACK_AB_MERGE_C R64, R5, R4, R76 ;  /* 0x000000040540723e */ /* 0x000fe2000480604c */
[----:B------:R-:W-:Y:S01]  /*7150*/  FFMA R45, R71, R117, R45 ;  /* 0x00000075472d7223 */ /* 0x000fe2000000002d */
[----:B------:R-:W-:Y:S01]  /*7160*/  F2FP.SATFINITE.E5M2.F32.PACK_AB_MERGE_C R65, R9, R8, R129 ;  /* 0x000000080941723e */ /* 0x000fe20004806081 */
[C---:B------:R-:W-:Y:S01]  /*7170*/  FFMA R46, R71.reuse, R118, R46 ;  /* 0x00000076472e7223 */ /* 0x040fe2000000002e */
[----:B------:R-:W-:Y:S01]  /*7180*/  F2FP.SATFINITE.E5M2.F32.PACK_AB_MERGE_C R67, R2, R0, R3 ;  /* 0x000000000243723e */ /* 0x000fe20004806003 */
[--C-:B------:R-:W-:Y:S02]  /*7190*/  HADD2.F32 R123, -RZ, R124.reuse.H0_H0 ;  /* 0x2000007cff7b7230 */ /* 0x100fe40000004100 */
[C---:B------:R-:W-:Y:S01]  /*71a0*/  FFMA R47, R71.reuse, R119, R47 ;  /* 0x00000077472f7223 */ /* 0x040fe2000000002f */
[----:B------:R-:W-:Y:S02]  /*71b0*/  HADD2.F32 R124, -RZ, R124.H1_H1 ;  /* 0x3000007cff7c7230 */ /* 0x000fe40000004100 */
[C---:B------:R-:W-:Y:S01]  /*71c0*/  FFMA R48, R71.reuse, R120, R48 ;  /* 0x0000007847307223 */ /* 0x040fe20000000030 */
[----:B------:R1:W-:Y:S01]  /*71d0*/  STS.128 [R140+UR44+0x2200], R64 ;  /* 0x002200408c007988 */ /* 0x0003e20008000c2c */
[C---:B------:R-:W-:Y:S01]  /*71e0*/  FFMA R49, R71.reuse, R121, R49 ;  /* 0x0000007947317223 */ /* 0x040fe20000000031 */
[C---:B------:R-:W-:Y:S01]  /*71f0*/  FFMA R50, R71.reuse, R122, R50 ;  /* 0x0000007a47327223 */ /* 0x040fe20000000032 */
[C---:B------:R-:W-:Y:S01]  /*7200*/  FMUL R54, R70.reuse, R61 ;  /* 0x0000003d46367220 */ /* 0x040fe20000400000 */
[--C-:B------:R-:W-:Y:S02]  /*7210*/  HADD2.F32 R127, -RZ, R128.reuse.H0_H0 ;  /* 0x20000080ff7f7230 */ /* 0x100fe40000004100 */
[C---:B------:R-:W-:Y:S01]  /*7220*/  FFMA R51, R71.reuse, R123, R51 ;  /* 0x0000007b47337223 */ /* 0x040fe20000000033 */
[----:B------:R-:W-:Y:S02]  /*7230*/  HADD2.F32 R128, -RZ, R128.H1_H1 ;  /* 0x30000080ff807230 */ /* 0x000fe40000004100 */
[----:B------:R-:W-:Y:S01]  /*7240*/  FMUL R55, R70, R62 ;  /* 0x0000003e46377220 */ /* 0x000fe20000400000 */
[----:B------:R1:W-:Y:S01]  /*7250*/  STS.128 [R150+0x2010], R16 ;  /* 0x0020101096007388 */ /* 0x0003e20000000c00 */
[----:B------:R-:W-:Y:S01]  /*7260*/  F2FP.SATFINITE.E5M2.F32.PACK_AB_MERGE_C R35, R36, R35, RZ ;  /* 0x000000232423723e */ /* 0x000fe200048060ff */
[C---:B------:R-:W-:Y:S01]  /*7270*/  FFMA R52, R71.reuse, R124, R52 ;  /* 0x0000007c47347223 */ /* 0x040fe20000000034 */
[----:B------:R-:W-:Y:S01]  /*7280*/  FMUL R56, R70, R63 ;  /* 0x0000003f46387220 */ /* 0x000fe20000400000 */
[C---:B------:R-:W-:Y:S01]  /*7290*/  FFMA R53, R71.reuse, R125, R53 ;  /* 0x0000007d47357223 */ /* 0x040fe20000000035 */
[C---:B------:R-:W-:Y:S01]  /*72a0*/  FFMA R54, R71.reuse, R126, R54 ;  /* 0x0000007e47367223 */ /* 0x040fe20000000036 */
[C---:B------:R-:W-:Y:S01]  /*72b0*/  FFMA R55, R71.reuse, R127, R55 ;  /* 0x0000007f47377223 */ /* 0x040fe20000000037 */
[C---:B------:R-:W-:Y:S01]  /*72c0*/  FFMA R56, R71.reuse, R128, R56 ;  /* 0x0000008047387223 */ /* 0x040fe20000000038 */
[----:B------:R-:W-:Y:S01]  /*72d0*/  F2FP.SATFINITE.E5M2.F32.PACK_AB_MERGE_C R39, R40, R39, RZ ;  /* 0x000000272827723e */ /* 0x000fe200048060ff */
[C---:B------:R-:W-:Y:S01]  /*72e0*/  FFMA R57, R71.reuse, R72, R57 ;  /* 0x0000004847397223 */ /* 0x040fe20000000039 */
[----:B------:R-:W-:Y:S01]  /*72f0*/  F2FP.SATFINITE.E5M2.F32.PACK_AB_MERGE_C R43, R44, R43, RZ ;  /* 0x0000002b2c2b723e */ /* 0x000fe200048060ff */
[C---:B------:R-:W-:Y:S01]  /*7300*/  FFMA R58, R71.reuse, R73, R58 ;  /* 0x00000049473a7223 */ /* 0x040fe2000000003a */
[C---:B------:R-:W-:Y:S01]  /*7310*/  FFMA R59, R71.reuse, R74, R59 ;  /* 0x0000004a473b7223 */ /* 0x040fe2000000003b */
[----:B------:R-:W-:Y:S01]  /*7320*/  F2FP.SATFINITE.E5M2.F32.PACK_AB_MERGE_C R33, R34, R33, R35 ;  /* 0x000000212221723e */ /* 0x000fe20004806023 */
[----:B------:R-:W-:Y:S01]  /*7330*/  FFMA R60, R71, R75, R60 ;  /* 0x0000004b473c7223 */ /* 0x000fe2000000003c */
[----:B------:R-:W-:Y:S02]  /*7340*/  F2FP.SATFINITE.E5M2.F32.PACK_AB_MERGE_C R32, R30, R29, R32 ;  /* 0x0000001d1e20723e */ /* 0x000fe40004806020 */
[----:B------:R-:W-:Y:S02]  /*7350*/  F2FP.SATFINITE.E5M2.F32.PACK_AB_MERGE_C R34, R38, R37, R39 ;  /* 0x000000252622723e */ /* 0x000fe40004806027 */
[----:B------:R-:W-:Y:S02]  /*7360*/  F2FP.SATFINITE.E5M2.F32.PACK_AB_MERGE_C R35, R42, R41, R43 ;  /* 0x000000292a23723e */ /* 0x000fe4000480602b */
[----:B------:R-:W-:Y:S02]  /*7370*/  F2FP.SATFINITE.E5M2.F32.PACK_AB_MERGE_C R51, R52, R51, RZ ;  /* 0x000000333433723e */ /* 0x000fe400048060ff */
[----:B------:R-:W-:Y:S01]  /*7380*/  F2FP.SATFINITE.E5M2.F32.PACK_AB_MERGE_C R48, R48, R47, RZ ;  /* 0x0000002f3030723e */ /* 0x000fe200048060ff */
[----:B------:R1:W-:Y:S01]  /*7390*/  STS.128 [R149+0x2020], R32 ;  /* 0x0020202095007388 */ /* 0x0003e20000000c00 */
[----:B------:R-:W-:Y:S02]  /*73a0*/  F2FP.SATFINITE.E5M2.F32.PACK_AB_MERGE_C R55, R56, R55, RZ ;  /* 0x000000373837723e */ /* 0x000fe400048060ff */
[----:B------:R-:W-:Y:S02]  /*73b0*/  F2FP.SATFINITE.E5M2.F32.PACK_AB_MERGE_C R59, R60, R59, RZ ;  /* 0x0000003b3c3b723e */ /* 0x000fe400048060ff */
[----:B------:R-:W-:Y:S02]  /*73c0*/  F2FP.SATFINITE.E5M2.F32.PACK_AB_MERGE_C R49, R50, R49, R51 ;  /* 0x000000313231723e */ /* 0x000fe40004806033 */
[----:B------:R-:W-:Y:S02]  /*73d0*/  F2FP.SATFINITE.E5M2.F32.PACK_AB_MERGE_C R48, R46, R45, R48 ;  /* 0x0000002d2e30723e */ /* 0x000fe40004806030 */
[----:B------:R-:W-:Y:S02]  /*73e0*/  F2FP.SATFINITE.E5M2.F32.PACK_AB_MERGE_C R50, R54, R53, R55 ;  /* 0x000000353632723e */ /* 0x000fe40004806037 */
[----:B------:R-:W-:Y:S05]  /*73f0*/  F2FP.SATFINITE.E5M2.F32.PACK_AB_MERGE_C R51, R58, R57, R59 ;  /* 0x000000393a33723e */ /* 0x000fea000480603b */
[----:B------:R1:W-:Y:S01]  /*7400*/  STS.128 [R148+0x2030], R48 ;  /* 0x0020303094007388 */ /* 0x0003e20000000c00 */
[----:B------:R-:W-:Y:S01]  /*7410*/  @!PT LDS RZ, [RZ] ;  /* 0x00000000fffff984 */ /* 0x000fe20000000800 */
[----:B------:R-:W-:Y:S01]  /*7420*/  @!PT LDS RZ, [RZ] ;  /* 0x00000000fffff984 */ /* 0x000fe20000000800 */
[----:B------:R-:W-:Y:S01]  /*7430*/  @!PT LDS RZ, [RZ] ;  /* 0x00000000fffff984 */ /* 0x000fe20000000800 */
[----:B------:R-:W-:Y:S01]  /*7440*/  @!PT LDS RZ, [RZ] ;  /* 0x00000000fffff984 */ /* 0x000fe20000000800 */
[----:B------:R3:W-:Y:S07]  /*7450*/  MEMBAR.ALL.CTA ;  /* 0x0000000000007992 */ /* 0x0007ee0000008000 */
[----:B---3--:R-:W3:Y:S02]  /*7460*/  FENCE.VIEW.ASYNC.S ;  /* 0x00000000000073c6 */ /* 0x008ee40000000000 */
[----:B---3--:R-:W-:Y:S06]  /*7470*/  BAR.SYNC.DEFER_BLOCKING 0x1, 0x80 ;  /* 0x0042000000007b1d */ /* 0x008fec0000010000 */
[----:B------:R-:W-:Y:S05]  /*7480*/  @P0 BRA `(.L_x_112) ;  /* 0x0000000000300947 */ /* 0x000fea0003800000 */
[----:B------:R-:W-:Y:S02]  /*7490*/  UIADD3 UR4, UPT, UPT, UR44, 0x2200, URZ ;  /* 0x000022002c047890 */ /* 0x000fe4000fffe0ff */
[----:B------:R-:W-:Y:S02]  /*74a0*/  USHF.L.U32 UR9, UR45, 0x6, URZ ;  /* 0x000000062d097899 */ /* 0x000fe400080006ff */
[----:B------:R-:W-:Y:S02]  /*74b0*/  USHF.L.U32 UR10, UR46, 0x7, URZ ;  /* 0x000000072e0a7899 */ /* 0x000fe400080006ff */
[----:B------:R-:W-:Y:S01]  /*74c0*/  MOV R151, UR4 ;  /* 0x0000000400977c02 */ /* 0x000fe20008000f00 */
[----:B------:R-:W-:Y:S01]  /*74d0*/  UIADD3 UR4, UP0, UPT, UR62, 0x680, URZ ;  /* 0x000006803e047890 */ /* 0x000fe2000ff1e0ff */
[----:B------:R-:W-:Y:S02]  /*74e0*/  UMOV UR11, UR36 ;  /* 0x00000024000b7c82 */ /* 0x000fe40008000000 */
[----:B------:R-:W-:Y:S01]  /*74f0*/  R2UR UR8, R151 ;  /* 0x00000000970872ca */ /* 0x000fe200000e0000 */
[----:B------:R-:W-:Y:S11]  /*7500*/  UIADD3.X UR5, UPT, UPT, URZ, UR63, URZ, UP0, !UPT ;  /* 0x0000003fff057290 */ /* 0x000ff600087fe4ff */
[----:B------:R-:W-:Y:S01]  /*7510*/  @!UPT UIADD3 URZ, UPT, UPT, URZ, URZ, URZ ;  /* 0x000000fffffff290 */ /* 0x000fe2000fffe0ff */
[----:B------:R3:W-:Y:S01]  /*7520*/  UTMASTG.3D [UR8], [UR4] ;  /* 0x00000008040073b5 */ /* 0x0007e20008010000 */
[----:B------:R0:W-:Y:S01]  /*7530*/  UTMACMDFLUSH ;  /* 0x00000000000079b7 */ /* 0x0001e20000000000 */
[----:B---3--:R-:W-:Y:S04]  /*7540*/  DEPBAR.LE SB0, 0x0 ;  /* 0x000080000000791a */ /* 0x008fe80000000000 */
.L_x_112:
[----:B------:R-:W-:Y:S05]  /*7550*/  BSYNC.RECONVERGENT B0 ;  /* 0x0000000000007941 */ /* 0x000fea0003800200 */
.L_x_111:
[----:B------:R-:W-:Y:S01]  /*7560*/  BAR.SYNC.DEFER_BLOCKING 0x1, 0x80 ;  /* 0x0042000000007b1d */ /* 0x000fe20000010000 */
[----:B------:R-:W-:Y:S01]  /*7570*/  ISETP.NE.AND P0, PT, R144, 0x2, PT ;  /* 0x000000029000780c */ /* 0x000fe20003f05270 */
[----:B------:R-:W-:Y:S01]  /*7580*/  UISETP.NE.AND UP0, UPT, UR47, URZ, UPT ;  /* 0x000000ff2f00728c */ /* 0x000fe2000bf05270 */
[----:B------:R-:W-:Y:S01]  /*7590*/  ISETP.NE.AND P1, PT, R68, 0x4, PT ;  /* 0x000000044400780c */ /* 0x000fe20003f25270 */
[----:B------:R-:W-:Y:S01]  /*75a0*/  UIADD3 UR45, UPT, UPT, UR37, UR55, URZ ;  /* 0x00000037252d7290 */ /* 0x000fe2000fffe0ff */
[----:B------:R-:W-:Y:S01]  /*75b0*/  SEL R2, RZ, 0x1, P0 ;  /* 0x00000001ff027807 */ /* 0x000fe20000000000 */
[----:B------:R-:W-:Y:S01]  /*75c0*/  UIADD3 UR46, UPT, UPT, UR38, UR58, URZ ;  /* 0x0000003a262e7290 */ /* 0x000fe2000fffe0ff */
[----:B------:R-:W-:Y:S02]  /*75d0*/  SEL R0, RZ, 0x1, P1 ;  /* 0x00000001ff007807 */ /* 0x000fe40000800000 */
[----:B------:R-:W-:Y:S02]  /*75e0*/  LOP3.LUT R146, R146, R2, RZ, 0x3c, !PT ;  /* 0x0000000292927212 */ /* 0x000fe400078e3cff */
[----:B------:R-:W-:Y:S02]  /*75f0*/  LOP3.LUT R147, R147, R0, RZ, 0x3c, !PT ;  /* 0x0000000093937212 */ /* 0x000fe400078e3cff */
[----:B------:R-:W-:Y:S02]  /*7600*/  SEL R144, R144, RZ, P0 ;  /* 0x000000ff90907207 */ /* 0x000fe40000000000 */
[----:B------:R-:W-:Y:S01]  /*7610*/  SEL R68, R68, RZ, P1 ;  /* 0x000000ff44447207 */ /* 0x000fe20000800000 */
[----:B------:R-:W-:Y:S01]  /*7620*/  UMOV UR36, UR54 ;  /* 0x0000003600247c82 */ /* 0x000fe20008000000 */
[----:B------:R-:W-:Y:S05]  /*7630*/  BRA.U UP0, `(.L_x_113) ;  /* 0xffffffdd001c7547 */ /* 0x000fea000b83ffff */
[----:B------:R-:W-:Y:S05]  /*7640*/  EXIT ;  /* 0x000000000000794d */ /* 0x000fea0003800000 */
.L_x_24:
[----:B-1----:R1:W2:Y:S02]  /*7650*/  SYNCS.PHASECHK.TRANS64.TRYWAIT P0, [R0+URZ+0xe0], R2 ;  /* 0x0000e002000075a7 */ /* 0x0022a400080011ff */
[----:B--2---:R-:W-:Y:S05]  /*7660*/  @!P0 NANOSLEEP.SYNCS 0x989680 ;  /* 0x009896800000895d */ /* 0x004fea0003900000 */
[----:B------:R-:W2:Y:S02]  /*7670*/  @!P0 SYNCS.PHASECHK.TRANS64 P0, [R0+URZ+0xe0], R2 ;  /* 0x0000e002000085a7 */ /* 0x000ea400080010ff */
[----:B--2---:R-:W-:Y:S05]  /*7680*/  @!P0 BRA `(.L_x_24) ;  /* 0xfffffffc00f08947 */ /* 0x004fea000383ffff */
[----:B------:R-:W-:Y:S05]  /*7690*/  BRA `(.L_x_114) ;  /* 0xffffffa000f07947 */ /* 0x000fea000383ffff */
.L_x_27:
[----:B-1----:R-:W-:-:S07]  /*76a0*/  MOV R0, UR33 ;  /* 0x0000002100007c02 */ /* 0x002fce0008000f00 */
.L_x_115:
[----:B-1----:R1:W2:Y:S02]  /*76b0*/  SYNCS.PHASECHK.TRANS64.TRYWAIT P0, [R0+URZ+0x28], R3 ;  /* 0x00002803000075a7 */ /* 0x0022a400080011ff */
[----:B--2---:R-:W-:Y:S05]  /*76c0*/  @!P0 NANOSLEEP.SYNCS 0x989680 ;  /* 0x009896800000895d */ /* 0x004fea0003900000 */
[----:B------:R-:W2:Y:S02]  /*76d0*/  @!P0 SYNCS.PHASECHK.TRANS64 P0, [R0+URZ+0x28], R3 ;  /* 0x00002803000085a7 */ /* 0x000ea400080010ff */
[----:B--2---:R-:W-:Y:S05]  /*76e0*/  @!P0 BRA `(.L_x_115) ;  /* 0xfffffffc00f08947 */ /* 0x004fea000383ffff */
[----:B------:R-:W-:Y:S05]  /*76f0*/  BRA `(.L_x_26) ;  /* 0xffffffa400407947 */ /* 0x000fea000383ffff */
.L_x_34:
[----:B-1----:R-:W-:-:S07]  /*7700*/  MOV R0, UR17 ;  /* 0x0000001100007c02 */ /* 0x002fce0008000f00 */
.L_x_116:
[----:B-1----:R1:W2:Y:S02]  /*7710*/  SYNCS.PHASECHK.TRANS64.TRYWAIT P0, [R0+URZ+0x28], R3 ;  /* 0x00002803000075a7 */ /* 0x0022a400080011ff */
[----:B--2---:R-:W-:Y:S05]  /*7720*/  @!P0 NANOSLEEP.SYNCS 0x989680 ;  /* 0x009896800000895d */ /* 0x004fea0003900000 */
[----:B------:R-:W2:Y:S02]  /*7730*/  @!P0 SYNCS.PHASECHK.TRANS64 P0, [R0+URZ+0x28], R3 ;  /* 0x00002803000085a7 */ /* 0x000ea400080010ff */
[----:B--2---:R-:W-:Y:S05]  /*7740*/  @!P0 BRA `(.L_x_116) ;  /* 0xfffffffc00f08947 */ /* 0x004fea000383ffff */
[----:B------:R-:W-:Y:S05]  /*7750*/  BRA `(.L_x_33) ;  /* 0xffffffa800007947 */ /* 0x000fea000383ffff */
.L_x_39:
[----:B-1----:R1:W2:Y:S02]  /*7760*/  SYNCS.PHASECHK.TRANS64.TRYWAIT P0, [R3+URZ+0x70], R0 ;  /* 0x00007000030075a7 */ /* 0x0022a400080011ff */
[----:B--2---:R-:W-:Y:S05]  /*7770*/  @!P0 NANOSLEEP.SYNCS 0x989680 ;  /* 0x009896800000895d */ /* 0x004fea0003900000 */
[----:B------:R-:W2:Y:S02]  /*7780*/  @!P0 SYNCS.PHASECHK.TRANS64 P0, [R3+URZ+0x70], R0 ;  /* 0x00007000030085a7 */ /* 0x000ea400080010ff */
[----:B--2---:R-:W-:Y:S05]  /*7790*/  @!P0 BRA `(.L_x_39) ;  /* 0xfffffffc00f08947 */ /* 0x004fea000383ffff */
[----:B------:R-:W-:Y:S05]  /*77a0*/  BRA `(.L_x_117) ;  /* 0xffffffa800a47947 */ /* 0x000fea000383ffff */
.L_x_43:
[----:B------:R-:W-:-:S07]  /*77b0*/  MOV R0, UR4 ;  /* 0x0000000400007c02 */ /* 0x000fce0008000f00 */
.L_x_118:
[----:B-1----:R1:W2:Y:S02]  /*77c0*/  SYNCS.PHASECHK.TRANS64.TRYWAIT P0, [R0+URZ], R2 ;  /* 0x00000002000075a7 */ /* 0x0022a400080011ff */
[----:B--2---:R-:W-:Y:S05]  /*77d0*/  @!P0 NANOSLEEP.SYNCS 0x989680 ;  /* 0x009896800000895d */ /* 0x004fea0003900000 */
[----:B------:R-:W2:Y:S02]  /*77e0*/  @!P0 SYNCS.PHASECHK.TRANS64 P0, [R0+URZ], R2 ;  /* 0x00000002000085a7 */ /* 0x000ea400080010ff */
[----:B--2---:R-:W-:Y:S05]  /*77f0*/  @!P0 BRA `(.L_x_118) ;  /* 0xfffffffc00f08947 */ /* 0x004fea000383ffff */
[----:B------:R-:W-:Y:S05]  /*7800*/  BRA `(.L_x_119) ;  /* 0xffffffb000487947 */ /* 0x000fea000383ffff */
.L_x_44:
[----:B------:R-:W-:-:S07]  /*7810*/  MOV R0, UR5 ;  /* 0x0000000500007c02 */ /* 0x000fce0008000f00 */
.L_x_120:
[----:B-1----:R1:W2:Y:S02]  /*7820*/  SYNCS.PHASECHK.TRANS64.TRYWAIT P0, [R0+URZ], R3 ;  /* 0x00000003000075a7 */ /* 0x0022a400080011ff */
[----:B--2---:R-:W-:Y:S05]  /*7830*/  @!P0 NANOSLEEP.SYNCS 0x989680 ;  /* 0x009896800000895d */ /* 0x004fea0003900000 */
[----:B------:R-:W2:Y:S02]  /*7840*/  @!P0 SYNCS.PHASECHK.TRANS64 P0, [R0+URZ], R3 ;  /* 0x00000003000085a7 */ /* 0x000ea400080010ff */
[----:B--2---:R-:W-:Y:S05]  /*7850*/  @!P0 BRA `(.L_x_120) ;  /* 0xfffffffc00f08947 */ /* 0x004fea000383ffff */
[----:B------:R-:W-:Y:S05]  /*7860*/  BRA `(.L_x_121) ;  /* 0xffffffb000547947 */ /* 0x000fea000383ffff */
.L_x_45:
[----:B------:R-:W-:-:S07]  /*7870*/  MOV R0, UR5 ;  /* 0x0000000500007c02 */ /* 0x000fce0008000f00 */
.L_x_122:
[----:B-1----:R1:W2:Y:S02]  /*7880*/  SYNCS.PHASECHK.TRANS64.TRYWAIT P0, [R0+URZ], R3 ;  /* 0x00000003000075a7 */ /* 0x0022a400080011ff */
[----:B--2---:R-:W-:Y:S05]  /*7890*/  @!P0 NANOSLEEP.SYNCS 0x989680 ;  /* 0x009896800000895d */ /* 0x004fea0003900000 */
[----:B------:R-:W2:Y:S02]  /*78a0*/  @!P0 SYNCS.PHASECHK.TRANS64 P0, [R0+URZ], R3 ;  /* 0x00000003000085a7 */ /* 0x000ea400080010ff */
[----:B--2---:R-:W-:Y:S05]  /*78b0*/  @!P0 BRA `(.L_x_122) ;  /* 0xfffffffc00f08947 */ /* 0x004fea000383ffff */
[----:B------:R-:W-:Y:S05]  /*78c0*/  BRA `(.L_x_123) ;  /* 0xffffffb000607947 */ /* 0x000fea000383ffff */
.L_x_46:
[----:B------:R-:W-:-:S07]  /*78d0*/  MOV R0, UR5 ;  /* 0x0000000500007c02 */ /* 0x000fce0008000f00 */
.L_x_124:
[----:B-1----:R1:W2:Y:S02]  /*78e0*/  SYNCS.PHASECHK.TRANS64.TRYWAIT P0, [R0+URZ], R3 ;  /* 0x00000003000075a7 */ /* 0x0022a400080011ff */
[----:B--2---:R-:W-:Y:S05]  /*78f0*/  @!P0 NANOSLEEP.SYNCS 0x989680 ;  /* 0x009896800000895d */ /* 0x004fea0003900000 */
[----:B------:R-:W2:Y:S02]  /*7900*/  @!P0 SYNCS.PHASECHK.TRANS64 P0, [R0+URZ], R3 ;  /* 0x00000003000085a7 */ /* 0x000ea400080010ff */
[----:B--2---:R-:W-:Y:S05]  /*7910*/  @!P0 BRA `(.L_x_124) ;  /* 0xfffffffc00f08947 */ /* 0x004fea000383ffff */
[----:B------:R-:W-:Y:S05]  /*7920*/  BRA `(.L_x_125) ;  /* 0xffffffb0006c7947 */ /* 0x000fea000383ffff */
.L_x_49:
[----:B-1----:R1:W2:Y:S02]  /*7930*/  SYNCS.PHASECHK.TRANS64.TRYWAIT P0, [R2+URZ+0xd0], R4 ;  /* 0x0000d004020075a7 */ /* 0x0022a400080011ff */
[----:B--2---:R-:W-:Y:S05]  /*7940*/  @!P0 NANOSLEEP.SYNCS 0x989680 ;  /* 0x009896800000895d */ /* 0x004fea0003900000 */
[----:B------:R-:W2:Y:S02]  /*7950*/  @!P0 SYNCS.PHASECHK.TRANS64 P0, [R2+URZ+0xd0], R4 ;  /* 0x0000d004020085a7 */ /* 0x000ea400080010ff */
[----:B--2---:R-:W-:Y:S05]  /*7960*/  @!P0 BRA `(.L_x_49) ;  /* 0xfffffffc00f08947 */ /* 0x004fea000383ffff */
[----:B------:R-:W-:Y:S05]  /*7970*/  BRA `(.L_x_126) ;  /* 0xffffffb000d07947 */ /* 0x000fea000383ffff */
.L_x_50:
[----:B------:R-:W-:-:S07]  /*7980*/  MOV R2, UR4 ;  /* 0x0000000400027c02 */ /* 0x000fce0008000f00 */
.L_x_127:
[----:B-1----:R1:W2:Y:S02]  /*7990*/  SYNCS.PHASECHK.TRANS64.TRYWAIT P0, [R2+URZ+0x80], R5 ;  /* 0x00008005020075a7 */ /* 0x0022a400080011ff */
[----:B--2---:R-:W-:Y:S05]  /*79a0*/  @!P0 NANOSLEEP.SYNCS 0x989680 ;  /* 0x009896800000895d */ /* 0x004fea0003900000 */
[----:B------:R-:W2:Y:S02]  /*79b0*/  @!P0 SYNCS.PHASECHK.TRANS64 P0, [R2+URZ+0x80], R5 ;  /* 0x00008005020085a7 */ /* 0x000ea400080010ff */
[----:B--2---:R-:W-:Y:S05]  /*79c0*/  @!P0 BRA `(.L_x_127) ;  /* 0xfffffffc00f08947 */ /* 0x004fea000383ffff */
[----:B------:R-:W-:Y:S05]  /*79d0*/  BRA `(.L_x_128) ;  /* 0xffffffb000e07947 */ /* 0x000fea000383ffff */
.L_x_51:
[----:B-1----:R1:W2:Y:S02]  /*79e0*/  SYNCS.PHASECHK.TRANS64.TRYWAIT P1, [R2+URZ+0x70], R4 ;  /* 0x00007004020075a7 */ /* 0x0022a400080211ff */
[----:B--2---:R-:W-:Y:S05]  /*79f0*/  @!P1 NANOSLEEP.SYNCS 0x989680 ;  /* 0x009896800000995d */ /* 0x004fea0003900000 */
[----:B------:R-:W2:Y:S02]  /*7a00*/  @!P1 SYNCS.PHASECHK.TRANS64 P1, [R2+URZ+0x70], R4 ;  /* 0x00007004020095a7 */ /* 0x000ea400080210ff */
[----:B--2---:R-:W-:Y:S05]  /*7a10*/  @!P1 BRA `(.L_x_51) ;  /* 0xfffffffc00f09947 */ /* 0x004fea000383ffff */
[----:B------:R-:W-:Y:S05]  /*7a20*/  BRA `(.L_x_129) ;  /* 0xffffffb400107947 */ /* 0x000fea000383ffff */
.L_x_54:
[----:B------:R-:W-:-:S07]  /*7a30*/  MOV R0, UR4 ;  /* 0x0000000400007c02 */ /* 0x000fce0008000f00 */
.L_x_130:
[----:B-1----:R1:W2:Y:S02]  /*7a40*/  SYNCS.PHASECHK.TRANS64.TRYWAIT P0, [R0+URZ+0x80], R2 ;  /* 0x00008002000075a7 */ /* 0x0022a400080011ff */
[----:B--2---:R-:W-:Y:S05]  /*7a50*/  @!P0 NANOSLEEP.SYNCS 0x989680 ;  /* 0x009896800000895d */ /* 0x004fea0003900000 */
[----:B------:R-:W2:Y:S02]  /*7a60*/  @!P0 SYNCS.PHASECHK.TRANS64 P0, [R0+URZ+0x80], R2 ;  /* 0x00008002000085a7 */ /* 0x000ea400080010ff */
[----:B--2---:R-:W-:Y:S05]  /*7a70*/  @!P0 BRA `(.L_x_130) ;  /* 0xfffffffc00f08947 */ /* 0x004fea000383ffff */
[----:B------:R-:W-:Y:S05]  /*7a80*/  BRA `(.L_x_53) ;  /* 0xffffffb400647947 */ /* 0x000fea000383ffff */
.L_x_63:
[----:B-1----:R-:W-:-:S04]  /*7a90*/  MOV R5, UR5 ;  /* 0x0000000500057c02 */ /* 0x002fc80008000f00 */
[----:B------:R1:W2:Y:S03]  /*7aa0*/  SYNCS.PHASECHK.TRANS64.TRYWAIT P0, [R5+URZ+0x8], R6 ;  /* 0x00000806050075a7 */ /* 0x0002a600080011ff */
[----:B--2---:R-:W-:Y:S05]  /*7ab0*/  @!P0 NANOSLEEP.SYNCS 0x989680 ;  /* 0x009896800000895d */ /* 0x004fea0003900000 */
[----:B------:R-:W2:Y:S02]  /*7ac0*/  @!P0 SYNCS.PHASECHK.TRANS64 P0, [R5+URZ+0x8], R6 ;  /* 0x00000806050085a7 */ /* 0x000ea400080010ff */
[----:B--2---:R-:W-:Y:S05]  /*7ad0*/  @!P0 BRA `(.L_x_63) ;  /* 0xfffffffc00ec8947 */ /* 0x004fea000383ffff */
[----:B------:R-:W-:Y:S05]  /*7ae0*/  BRA `(.L_x_62) ;  /* 0xffffffb8001c7947 */ /* 0x000fea000383ffff */
.L_x_65:
[----:B------:R-:W-:Y:S01]  /*7af0*/  BSSY B0, `(.L_x_131) ;  /* 0x0000006000007945 */ /* 0x000fe20003800000 */
[----:B------:R-:W-:-:S07]  /*7b00*/  MOV R15, 0xffffffff ;  /* 0xffffffff000f7802 */ /* 0x000fce0000000f00 */
[----:B-1---5:R-:W-:Y:S05]  /*7b10*/  WARPSYNC.COLLECTIVE R15, `(.L_x_132) ;  /* 0x000000000f0c7348 */ /* 0x022fea0003c00000 */
[----:B------:R-:W-:Y:S02]  /*7b20*/  ELECT P6, UR79, PT ;  /* 0x00000000004f782f */ /* 0x000fe400038c0000 */
[----:B------:R-:W-:Y:S01]  /*7b30*/  MOV R14, UR79 ;  /* 0x0000004f000e7c02 */ /* 0x000fe20008000f00 */
[----:B-1---5:R-:W-:Y:S10]  /*7b40*/  ENDCOLLECTIVE ;  /* 0x000000000000791b */ /* 0x022ff40003800000 */
.L_x_132:
[----:B------:R-:W-:Y:S05]  /*7b50*/  BSYNC B0 ;  /* 0x0000000000007941 */ /* 0x000fea0003800000 */
.L_x_131:
[----:B------:R-:W-:Y:S01]  /*7b60*/  PLOP3.LUT P0, PT, P6, PT, PT, 0x80, 0x8 ;  /* 0x000000000008781c */ /* 0x000fe2000370f070 */
[----:B------:R-:W-:-:S12]  /*7b70*/  BRA `(.L_x_133) ;  /* 0xffffffb800487947 */ /* 0x000fd8000383ffff */
.L_x_67:
[----:B-1----:R-:W-:-:S04]  /*7b80*/  MOV R0, UR5 ;  /* 0x0000000500007c02 */ /* 0x002fc80008000f00 */
[----:B------:R1:W2:Y:S03]  /*7b90*/  SYNCS.PHASECHK.TRANS64.TRYWAIT P0, [R0+URZ+0x8], R4 ;  /* 0x00000804000075a7 */ /* 0x0002a600080011ff */
[----:B--2---:R-:W-:Y:S05]  /*7ba0*/  @!P0 NANOSLEEP.SYNCS 0x989680 ;  /* 0x009896800000895d */ /* 0x004fea0003900000 */
[----:B------:R-:W2:Y:S02]  /*7bb0*/  @!P0 SYNCS.PHASECHK.TRANS64 P0, [R0+URZ+0x8], R4 ;  /* 0x00000804000085a7 */ /* 0x000ea400080010ff */
[----:B--2---:R-:W-:Y:S05]  /*7bc0*/  @!P0 BRA `(.L_x_67) ;  /* 0xfffffffc00ec8947 */ /* 0x004fea000383ffff */
[----:B------:R-:W-:Y:S05]  /*7bd0*/  BRA `(.L_x_66) ;  /* 0xffffffb8004c7947 */ /* 0x000fea000383ffff */
.L_x_68:
[----:B-1----:R1:W2:Y:S02]  /*7be0*/  SYNCS.PHASECHK.TRANS64.TRYWAIT P0, [R0+URZ+0x70], R4 ;  /* 0x00007004000075a7 */ /* 0x0022a400080011ff */
[----:B--2---:R-:W-:Y:S05]  /*7bf0*/  @!P0 NANOSLEEP.SYNCS 0x989680 ;  /* 0x009896800000895d */ /* 0x004fea0003900000 */
[----:B------:R-:W2:Y:S02]  /*7c00*/  @!P0 SYNCS.PHASECHK.TRANS64 P0, [R0+URZ+0x70], R4 ;  /* 0x00007004000085a7 */ /* 0x000ea400080010ff */
[----:B--2---:R-:W-:Y:S05]  /*7c10*/  @!P0 BRA `(.L_x_68) ;  /* 0xfffffffc00f08947 */ /* 0x004fea000383ffff */
[----:B------:R-:W-:Y:S05]  /*7c20*/  BRA `(.L_x_134) ;  /* 0xffffffbc00287947 */ /* 0x000fea000383ffff */
.L_x_70:
[----:B------:R-:W-:-:S07]  /*7c30*/  MOV R0, UR23 ;  /* 0x0000001700007c02 */ /* 0x000fce0008000f00 */
.L_x_135:
[----:B-1----:R1:W2:Y:S02]  /*7c40*/  SYNCS.PHASECHK.TRANS64.TRYWAIT P0, [R0+URZ+0xb0], R4 ;  /* 0x0000b004000075a7 */ /* 0x0022a400080011ff */
[----:B--2---:R-:W-:Y:S05]  /*7c50*/  @!P0 NANOSLEEP.SYNCS 0x989680 ;  /* 0x009896800000895d */ /* 0x004fea0003900000 */
[----:B------:R-:W2:Y:S02]  /*7c60*/  @!P0 SYNCS.PHASECHK.TRANS64 P0, [R0+URZ+0xb0], R4 ;  /* 0x0000b004000085a7 */ /* 0x000ea400080010ff */
[----:B--2---:R-:W-:Y:S05]  /*7c70*/  @!P0 BRA `(.L_x_135) ;  /* 0xfffffffc00f08947 */ /* 0x004fea000383ffff */
[----:B------:R-:W-:Y:S05]  /*7c80*/  BRA `(.L_x_136) ;  /* 0xffffffbc00747947 */ /* 0x000fea000383ffff */
.L_x_73:
[----:B------:R-:W-:Y:S07]  /*7c90*/  MOV R0, UR5 ;  /* 0x0000000500007c02 */ /* 0x000fee0008000f00 */
.L_x_137:
[----:B-1----:R1:W2:Y:S02]  /*7ca0*/  SYNCS.PHASECHK.TRANS64.TRYWAIT P0, [R0+URZ], R4 ;  /* 0x00000004000075a7 */ /* 0x0022a400080011ff */
[----:B--2---:R-:W-:Y:S05]  /*7cb0*/  @!P0 NANOSLEEP.SYNCS 0x989680 ;  /* 0x009896800000895d */ /* 0x004fea0003900000 */
[----:B------:R-:W2:Y:S02]  /*7cc0*/  @!P0 SYNCS.PHASECHK.TRANS64 P0, [R0+URZ], R4 ;  /* 0x00000004000085a7 */ /* 0x000ea400080010ff */
[----:B--2---:R-:W-:Y:S05]  /*7cd0*/  @!P0 BRA `(.L_x_137) ;  /* 0xfffffffc00f08947 */ /* 0x004fea000383ffff */
[----:B------:R-:W-:Y:S05]  /*7ce0*/  BRA `(.L_x_72) ;  /* 0xffffffbc00887947 */ /* 0x000fea000383ffff */
.L_x_77:
[----:B-1----:R-:W-:-:S07]  /*7cf0*/  MOV R0, UR4 ;  /* 0x0000000400007c02 */ /* 0x002fce0008000f00 */
.L_x_138:
[----:B-1----:R1:W2:Y:S02]  /*7d00*/  SYNCS.PHASECHK.TRANS64.TRYWAIT P0, [R0+URZ], R2 ;  /* 0x00000002000075a7 */ /* 0x0022a400080011ff */
[----:B--2---:R-:W-:Y:S05]  /*7d10*/  @!P0 NANOSLEEP.SYNCS 0x989680 ;  /* 0x009896800000895d */ /* 0x004fea0003900000 */
[----:B------:R-:W2:Y:S02]  /*7d20*/  @!P0 SYNCS.PHASECHK.TRANS64 P0, [R0+URZ], R2 ;  /* 0x00000002000085a7 */ /* 0x000ea400080010ff */
[----:B--2---:R-:W-:Y:S05]  /*7d30*/  @!P0 BRA `(.L_x_138) ;  /* 0xfffffffc00f08947 */ /* 0x004fea000383ffff */
[----:B------:R-:W-:Y:S05]  /*7d40*/  BRA `(.L_x_139) ;  /* 0xffffffc000547947 */ /* 0x000fea000383ffff */
.L_x_78:
[----:B------:R-:W-:-:S07]  /*7d50*/  MOV R0, UR5 ;  /* 0x0000000500007c02 */ /* 0x000fce0008000f00 */
.L_x_140:
[----:B-1----:R1:W2:Y:S02]  /*7d60*/  SYNCS.PHASECHK.TRANS64.TRYWAIT P0, [R0+URZ], R3 ;  /* 0x00000003000075a7 */ /* 0x0022a400080011ff */
[----:B--2---:R-:W-:Y:S05]  /*7d70*/  @!P0 NANOSLEEP.SYNCS 0x989680 ;  /* 0x009896800000895d */ /* 0x004fea0003900000 */
[----:B------:R-:W2:Y:S02]  /*7d80*/  @!P0 SYNCS.PHASECHK.TRANS64 P0, [R0+URZ], R3 ;  /* 0x00000003000085a7 */ /* 0x000ea400080010ff */
[----:B--2---:R-:W-:Y:S05]  /*7d90*/  @!P0 BRA `(.L_x_140) ;  /* 0xfffffffc00f08947 */ /* 0x004fea000383ffff */
[----:B------:R-:W-:Y:S05]  /*7da0*/  BRA `(.L_x_141) ;  /* 0xffffffc000607947 */ /* 0x000fea000383ffff */
.L_x_79:
[----:B------:R-:W-:-:S07]  /*7db0*/  MOV R0, UR5 ;  /* 0x0000000500007c02 */ /* 0x000fce0008000f00 */
.L_x_142:
[----:B-1----:R1:W2:Y:S02]  /*7dc0*/  SYNCS.PHASECHK.TRANS64.TRYWAIT P0, [R0+URZ], R3 ;  /* 0x00000003000075a7 */ /* 0x0022a400080011ff */
[----:B--2---:R-:W-:Y:S05]  /*7dd0*/  @!P0 NANOSLEEP.SYNCS 0x989680 ;  /* 0x009896800000895d */ /* 0x004fea0003900000 */
[----:B------:R-:W2:Y:S02]  /*7de0*/  @!P0 SYNCS.PHASECHK.TRANS64 P0, [R0+URZ], R3 ;  /* 0x00000003000085a7 */ /* 0x000ea400080010ff */
[----:B--2---:R-:W-:Y:S05]  /*7df0*/  @!P0 BRA `(.L_x_142) ;  /* 0xfffffffc00f08947 */ /* 0x004fea000383ffff */
[----:B------:R-:W-:Y:S05]  /*7e00*/  BRA `(.L_x_143) ;  /* 0xffffffc0006c7947 */ /* 0x000fea000383ffff */
.L_x_82:
[----:B------:R-:W-:-:S07]  /*7e10*/  MOV R0, UR17 ;  /* 0x0000001100007c02 */ /* 0x000fce0008000f00 */
.L_x_144:
[----:B-1----:R1:W2:Y:S02]  /*7e20*/  SYNCS.PHASECHK.TRANS64.TRYWAIT P1, [R0+URZ+0xf0], R2 ;  /* 0x0000f002000075a7 */ /* 0x0022a400080211ff */
[----:B--2---:R-:W-:Y:S05]  /*7e30*/  @!P1 NANOSLEEP.SYNCS 0x989680 ;  /* 0x009896800000995d */ /* 0x004fea0003900000 */
[----:B------:R-:W2:Y:S02]  /*7e40*/  @!P1 SYNCS.PHASECHK.TRANS64 P1, [R0+URZ+0xf0], R2 ;  /* 0x0000f002000095a7 */ /* 0x000ea400080210ff */
[----:B--2---:R-:W-:Y:S05]  /*7e50*/  @!P1 BRA `(.L_x_144) ;  /* 0xfffffffc00f09947 */ /* 0x004fea000383ffff */
[----:B------:R-:W-:Y:S05]  /*7e60*/  BRA `(.L_x_145) ;  /* 0xffffffc000b87947 */ /* 0x000fea000383ffff */
.L_x_87:
[----:B--2---:R2:W4:Y:S02]  /*7e70*/  SYNCS.PHASECHK.TRANS64.TRYWAIT P0, [R7+URZ+0x70], R0 ;  /* 0x00007000070075a7 */ /* 0x00452400080011ff */
[----:B----4-:R-:W-:Y:S05]  /*7e80*/  @!P0 NANOSLEEP.SYNCS 0x989680 ;  /* 0x009896800000895d */ /* 0x010fea0003900000 */
[----:B------:R-:W4:Y:S02]  /*7e90*/  @!P0 SYNCS.PHASECHK.TRANS64 P0, [R7+URZ+0x70], R0 ;  /* 0x00007000070085a7 */ /* 0x000f2400080010ff */
[----:B----4-:R-:W-:Y:S05]  /*7ea0*/  @!P0 BRA `(.L_x_87) ;  /* 0xfffffffc00f08947 */ /* 0x010fea000383ffff */
[----:B------:R-:W-:Y:S05]  /*7eb0*/  BRA `(.L_x_146) ;  /* 0xffffffc400d87947 */ /* 0x000fea000383ffff */
.L_x_90:
[----:B-1----:R-:W-:Y:S07]  /*7ec0*/  MOV R0, UR17 ;  /* 0x0000001100007c02 */ /* 0x002fee0008000f00 */
.L_x_147:
[----:B-1----:R1:W2:Y:S02]  /*7ed0*/  SYNCS.PHASECHK.TRANS64.TRYWAIT P2, [R0+URZ+0x68], R7 ;  /* 0x00006807000075a7 */ /* 0x0022a400080411ff */
[----:B--2---:R-:W-:Y:S05]  /*7ee0*/  @!P2 NANOSLEEP.SYNCS 0x989680 ;  /* 0x009896800000a95d */ /* 0x004fea0003900000 */
[----:B------:R-:W2:Y:S02]  /*7ef0*/  @!P2 SYNCS.PHASECHK.TRANS64 P2, [R0+URZ+0x68], R7 ;  /* 0x000068070000a5a7 */ /* 0x000ea400080410ff */
[----:B--2---:R-:W-:Y:S05]  /*7f00*/  @!P2 BRA `(.L_x_147) ;  /* 0xfffffffc00f0a947 */ /* 0x004fea000383ffff */
[----:B------:R-:W-:Y:S05]  /*7f10*/  BRA `(.L_x_89) ;  /* 0xffffffcc00387947 */ /* 0x000fea000383ffff */
.L_x_93:
[----:B-1----:R-:W-:Y:S07]  /*7f20*/  MOV R0, UR17 ;  /* 0x0000001100007c02 */ /* 0x002fee0008000f00 */
.L_x_148:
[----:B-1----:R1:W2:Y:S02]  /*7f30*/  SYNCS.PHASECHK.TRANS64.TRYWAIT P0, [R0+URZ+0x58], R6 ;  /* 0x00005806000075a7 */ /* 0x0022a400080011ff */
[----:B--2---:R-:W-:Y:S05]  /*7f40*/  @!P0 NANOSLEEP.SYNCS 0x989680 ;  /* 0x009896800000895d */ /* 0x004fea0003900000 */
[----:B------:R-:W2:Y:S02]  /*7f50*/  @!P0 SYNCS.PHASECHK.TRANS64 P0, [R0+URZ+0x58], R6 ;  /* 0x00005806000085a7 */ /* 0x000ea400080010ff */
[----:B--2---:R-:W-:Y:S05]  /*7f60*/  @!P0 BRA `(.L_x_148) ;  /* 0xfffffffc00f08947 */ /* 0x004fea000383ffff */
[----:B------:R-:W-:Y:S05]  /*7f70*/  BRA `(.L_x_149) ;  /* 0xffffffcc00887947 */ /* 0x000fea000383ffff */
.L_x_96:
[----:B--2---:R2:W3:Y:S02]  /*7f80*/  SYNCS.PHASECHK.TRANS64.TRYWAIT P0, [R3+URZ+0x70], R0 ;  /* 0x00007000030075a7 */ /* 0x0044e400080011ff */
[----:B---3--:R-:W-:Y:S05]  /*7f90*/  @!P0 NANOSLEEP.SYNCS 0x989680 ;  /* 0x009896800000895d */ /* 0x008fea0003900000 */
[----:B------:R-:W3:Y:S02]  /*7fa0*/  @!P0 SYNCS.PHASECHK.TRANS64 P0, [R3+URZ+0x70], R0 ;  /* 0x00007000030085a7 */ /* 0x000ee400080010ff */
[----:B---3--:R-:W-:Y:S05]  /*7fb0*/  @!P0 BRA `(.L_x_96) ;  /* 0xfffffffc00f08947 */ /* 0x008fea000383ffff */
[----:B------:R-:W-:Y:S05]  /*7fc0*/  BRA `(.L_x_150) ;  /* 0xffffffd000cc7947 */ /* 0x000fea000383ffff */
.L_x_107:
[----:B-1----:R-:W-:Y:S04]  /*7fd0*/  MOV R0, UR44 ;  /* 0x0000002c00007c02 */ /* 0x002fe80008000f00 */
[----:B------:R1:W2:Y:S03]  /*7fe0*/  SYNCS.PHASECHK.TRANS64.TRYWAIT P1, [R0+URZ+0x50], R3 ;  /* 0x00005003000075a7 */ /* 0x0002a600080211ff */
[----:B--2---:R-:W-:Y:S05]  /*7ff0*/  @!P1 NANOSLEEP.SYNCS 0x989680 ;  /* 0x009896800000995d */ /* 0x004fea0003900000 */
[----:B------:R-:W2:Y:S02]  /*8000*/  @!P1 SYNCS.PHASECHK.TRANS64 P1, [R0+URZ+0x50], R3 ;  /* 0x00005003000095a7 */ /* 0x000ea400080210ff */
[----:B--2---:R-:W-:Y:S05]  /*8010*/  @!P1 BRA `(.L_x_107) ;  /* 0xfffffffc00ec9947 */ /* 0x004fea000383ffff */
[----:B------:R-:W-:Y:S05]  /*8020*/  BRA `(.L_x_106) ;  /* 0xffffffe000207947 */ /* 0x000fea000383ffff */
.L_x_109:
[----:B------:R1:W1:Y:S02]  /*8030*/  SYNCS.PHASECHK.TRANS64.TRYWAIT P1, [R143+URZ+0x90], R4 ;  /* 0x000090048f0075a7 */ /* 0x00026400080211ff */
[----:B-1----:R-:W-:Y:S05]  /*8040*/  @!P1 NANOSLEEP.SYNCS 0x989680 ;  /* 0x009896800000995d */ /* 0x002fea0003900000 */
[----:B------:R-:W1:Y:S02]  /*8050*/  @!P1 SYNCS.PHASECHK.TRANS64 P1, [R143+URZ+0x90], R4 ;  /* 0x000090048f0095a7 */ /* 0x000e6400080210ff */
[----:B-1----:R-:W-:Y:S05]  /*8060*/  @!P1 BRA `(.L_x_109) ;  /* 0xfffffffc00f09947 */ /* 0x002fea000383ffff */
[----:B------:R-:W-:Y:S05]  /*8070*/  BRA `(.L_x_108) ;  /* 0xffffffe000687947 */ /* 0x000fea000383ffff */
        .weak           $__internal_0_$__cuda_sm10x_tcgen05_guardrail_trap_col_being_dealloced_not_returned_by_alloc
        .type           $__internal_0_$__cuda_sm10x_tcgen05_guardrail_trap_col_being_dealloced_not_returned_by_alloc,@function
        .size           $__internal_0_$__cuda_sm10x_tcgen05_guardrail_trap_col_being_dealloced_not_returned_by_alloc,($__internal_1_$__cuda_sm10x_tcgen05_guardrail_trap_phase_invalid_during_alloc - $__internal_0_$__cuda_sm10x_tcgen05_guardrail_trap_col_being_dealloced_not_returned_by_alloc)
$__internal_0_$__cuda_sm10x_tcgen05_guardrail_trap_col_being_dealloced_not_returned_by_alloc:
[----:B------:R-:W-:Y:S05]  /*8080*/  BPT.TRAP 0x1 ;  /* 0x000000040000795c */ /* 0x000fea0000300000 */
[----:B------:R-:W-:-:S04]  /*8090*/  HFMA2 R3, -RZ, RZ, 0, 0 ;  /* 0x00000000ff037431 */ /* 0x000fc800000001ff */
[----:B------:R-:W-:Y:S05]  /*80a0*/  RET.REL.NODEC R2 `(_ZN7cutlass13device_kernelINS_4gemm6kernel13GemmUniversalIN4cute5tupleIJiiiiEEENS1_10collective13CollectiveMmaINS1_35MainloopSm100TmaUmmaWarpSpecializedILi5ELi2ELi4ENS5_IJNS4_1CILi2EEESB_NSA_ILi1EEEEEEEENS5_IJNSA_ILi256EEENSA_ILi64EEESG_EEENS_12float_e5m2_tENS5_IJlSC_lEEESI_SJ_NS4_8TiledMMAINS4_8MMA_AtomIJNS4_10MMA_TraitsINS4_25SM100_MMA_F8F6F4_2x1SM_SSEJSI_SI_fSF_SG_NS4_17integral_constantINS4_4UMMA5MajorELSQ_0EEESR_NSO_INSP_7ScaleInELSS_0EEEST_EEEEEENS4_6LayoutINS5_IJSC_SC_SC_EEENS5_IJNSA_ILi0EEESY_SY_EEEEENS5_IJNS4_10UnderscoreES11_S11_EEEEENS4_28SM100_TMA_2SM_LOAD_MULTICASTENS4_14ComposedLayoutINS4_7SwizzleILi2ELi4ELi3EEENS4_18smem_ptr_flag_bitsILi8EEENSW_INS5_IJNSA_ILi8EEESG_EEENS5_IJSG_SC_EEEEEEEvNS4_8identityENS4_18SM100_TMA_2SM_LOADES1E_vS1F_EENS_8epilogue10collective18CollectiveEpilogueINS1I_23Sm100TmaWarpSpecializedILi1ELi1ELi64ELb0ELb0EEEJNS5_IJNSA_ILi128EEESG_SG_EEENS5_IJNSW_IS1N_SC_EENSW_ISG_SC_EEEEESI_SJ_SI_SJ_NS1I_6fusion15FusionCallbacksIS1M_NS1S_17LinearCombinationISI_fSI_fLNS_15FloatRoundStyleE2EEES1O_S1R_JEEENS4_5SM1004TMEM4LOAD26SM100_TMEM_LOAD_32dp32b64xENS4_13SM90_TMA_LOADES1E_NS4_39AutoVectorizingCopyWithAssumedAlignmentILi128EEENS4_14SM90_TMA_STOREES1E_S24_S24_EEEvvEEEEvNT_6ParamsE) ;  /* 0xffffff7c02d47950 */ /* 0x000fea0003c3ffff */
        .weak           $__internal_1_$__cuda_sm10x_tcgen05_guardrail_trap_phase_invalid_during_alloc
        .type           $__internal_1_$__cuda_sm10x_tcgen05_guardrail_trap_phase_invalid_during_alloc,@function
        .size           $__internal_1_$__cuda_sm10x_tcgen05_guardrail_trap_phase_invalid_during_alloc,($__internal_2_$__cuda_sm10x_tcgen05_guardrail_trap_unallocated_columns_being_dealloced - $__internal_1_$__cuda_sm10x_tcgen05_guardrail_trap_phase_invalid_during_alloc)
$__internal_1_$__cuda_sm10x_tcgen05_guardrail_trap_phase_invalid_during_alloc:
[----:B------:R-:W-:Y:S05]  /*80b0*/  BPT.TRAP 0x1 ;  /* 0x000000040000795c */ /* 0x000fea0000300000 */
[----:B------:R-:W-:-:S04]  /*80c0*/  MOV R5, 0x0 ;  /* 0x0000000000057802 */ /* 0x000fc80000000f00 */
[----:B------:R-:W-:Y:S05]  /*80d0*/  RET.REL.NODEC R4 `(_ZN7cutlass13device_kernelINS_4gemm6kernel13GemmUniversalIN4cute5tupleIJiiiiEEENS1_10collective13CollectiveMmaINS1_35MainloopSm100TmaUmmaWarpSpecializedILi5ELi2ELi4ENS5_IJNS4_1CILi2EEESB_NSA_ILi1EEEEEEEENS5_IJNSA_ILi256EEENSA_ILi64EEESG_EEENS_12float_e5m2_tENS5_IJlSC_lEEESI_SJ_NS4_8TiledMMAINS4_8MMA_AtomIJNS4_10MMA_TraitsINS4_25SM100_MMA_F8F6F4_2x1SM_SSEJSI_SI_fSF_SG_NS4_17integral_constantINS4_4UMMA5MajorELSQ_0EEESR_NSO_INSP_7ScaleInELSS_0EEEST_EEEEEENS4_6LayoutINS5_IJSC_SC_SC_EEENS5_IJNSA_ILi0EEESY_SY_EEEEENS5_IJNS4_10UnderscoreES11_S11_EEEEENS4_28SM100_TMA_2SM_LOAD_MULTICASTENS4_14ComposedLayoutINS4_7SwizzleILi2ELi4ELi3EEENS4_18smem_ptr_flag_bitsILi8EEENSW_INS5_IJNSA_ILi8EEESG_EEENS5_IJSG_SC_EEEEEEEvNS4_8identityENS4_18SM100_TMA_2SM_LOADES1E_vS1F_EENS_8epilogue10collective18CollectiveEpilogueINS1I_23Sm100TmaWarpSpecializedILi1ELi1ELi64ELb0ELb0EEEJNS5_IJNSA_ILi128EEESG_SG_EEENS5_IJNSW_IS1N_SC_EENSW_ISG_SC_EEEEESI_SJ_SI_SJ_NS1I_6fusion15FusionCallbacksIS1M_NS1S_17LinearCombinationISI_fSI_fLNS_15FloatRoundStyleE2EEES1O_S1R_JEEENS4_5SM1004TMEM4LOAD26SM100_TMEM_LOAD_32dp32b64xENS4_13SM90_TMA_LOADES1E_NS4_39AutoVectorizingCopyWithAssumedAlignmentILi128EEENS4_14SM90_TMA_STOREES1E_S24_S24_EEEvvEEEEvNT_6ParamsE) ;  /* 0xffffff7c04c87950 */ /* 0x000fea0003c3ffff */
        .weak           $__internal_2_$__cuda_sm10x_tcgen05_guardrail_trap_unallocated_columns_being_dealloced
        .type           $__internal_2_$__cuda_sm10x_tcgen05_guardrail_trap_unallocated_columns_being_dealloced,@function
        .size           $__internal_2_$__cuda_sm10x_tcgen05_guardrail_trap_unallocated_columns_being_dealloced,(.L_x_152 - $__internal_2_$__cuda_sm10x_tcgen05_guardrail_trap_unallocated_columns_being_dealloced)
$__internal_2_$__cuda_sm10x_tcgen05_guardrail_trap_unallocated_columns_being_dealloced:
[----:B------:R-:W-:Y:S05]  /*80e0*/  BPT.TRAP 0x1 ;  /* 0x000000040000795c */ /* 0x000fea0000300000 */
[----:B------:R-:W-:-:S04]  /*80f0*/  HFMA2 R3, -RZ, RZ, 0, 0 ;  /* 0x00000000ff037431 */ /* 0x000fc800000001ff */
[----:B------:R-:W-:Y:S05]  /*8100*/  RET.REL.NODEC R2 `(_ZN7cutlass13device_kernelINS_4gemm6kernel13GemmUniversalIN4cute5tupleIJiiiiEEENS1_10collective13CollectiveMmaINS1_35MainloopSm100TmaUmmaWarpSpecializedILi5ELi2ELi4ENS5_IJNS4_1CILi2EEESB_NSA_ILi1EEEEEEEENS5_IJNSA_ILi256EEENSA_ILi64EEESG_EEENS_12float_e5m2_tENS5_IJlSC_lEEESI_SJ_NS4_8TiledMMAINS4_8MMA_AtomIJNS4_10MMA_TraitsINS4_25SM100_MMA_F8F6F4_2x1SM_SSEJSI_SI_fSF_SG_NS4_17integral_constantINS4_4UMMA5MajorELSQ_0EEESR_NSO_INSP_7ScaleInELSS_0EEEST_EEEEEENS4_6LayoutINS5_IJSC_SC_SC_EEENS5_IJNSA_ILi0EEESY_SY_EEEEENS5_IJNS4_10UnderscoreES11_S11_EEEEENS4_28SM100_TMA_2SM_LOAD_MULTICASTENS4_14ComposedLayoutINS4_7SwizzleILi2ELi4ELi3EEENS4_18smem_ptr_flag_bitsILi8EEENSW_INS5_IJNSA_ILi8EEESG_EEENS5_IJSG_SC_EEEEEEEvNS4_8identityENS4_18SM100_TMA_2SM_LOADES1E_vS1F_EENS_8epilogue10collective18CollectiveEpilogueINS1I_23Sm100TmaWarpSpecializedILi1ELi1ELi64ELb0ELb0EEEJNS5_IJNSA_ILi128EEESG_SG_EEENS5_IJNSW_IS1N_SC_EENSW_ISG_SC_EEEEESI_SJ_SI_SJ_NS1I_6fusion15FusionCallbacksIS1M_NS1S_17LinearCombinationISI_fSI_fLNS_15FloatRoundStyleE2EEES1O_S1R_JEEENS4_5SM1004TMEM4LOAD26SM100_TMEM_LOAD_32dp32b64xENS4_13SM90_TMA_LOADES1E_NS4_39AutoVectorizingCopyWithAssumedAlignmentILi128EEENS4_14SM90_TMA_STOREES1E_S24_S24_EEEvvEEEEvNT_6ParamsE) ;  /* 0xffffff7c02bc7950 */ /* 0x000fea0003c3ffff */
.L_x_151:
[----:B------:R-:W-:-:S00]  /*8110*/  BRA `(.L_x_151) ;  /* 0xfffffffc00fc7947 */ /* 0x000fc0000383ffff */
[----:B------:R-:W-:-:S00]  /*8120*/  NOP ;  /* 0x0000000000007918 */ /* 0x000fc00000000000 */
        /* <DEDUP_REMOVED lines=13> */
.L_x_152:


//--------------------- .nv.global.init           --------------------------
	.section	.nv.global.init,"aw",@progbits
.nv.global.init:
	.type		$str$27,@object
	.size		$str$27,($str$28 - $str$27)
$str$27:
        /*0000*/ 	.byte	0x28, 0x61, 0x64, 0x64, 0x72, 0x65, 0x73, 0x73, 0x20, 0x26, 0x20, 0x6d, 0x61, 0x73, 0x6b, 0x29
        /*0010*/ 	.byte	0x20, 0x3d, 0x3d, 0x20, 0x30, 0x00
	.type		$str$28,@object
	.size		$str$28,($str$26 - $str$28)
$str$28:
        /*0016*/ 	.byte	0x2f, 0x74, 0x6d, 0x70, 0x2f, 0x63, 0x75, 0x74, 0x6c, 0x61, 0x73, 0x73, 0x5f, 0x73, 0x77, 0x65
        /*0026*/ 	.byte	0x65, 0x70, 0x5f, 0x73, 0x72, 0x63, 0x2f, 0x69, 0x6e, 0x63, 0x6c, 0x75, 0x64, 0x65, 0x2f, 0x63
        /*0036*/ 	.byte	0x75, 0x74, 0x65, 0x2f, 0x70, 0x6f, 0x69, 0x6e, 0x74, 0x65, 0x72, 0x5f, 0x66, 0x6c, 0x61, 0x67
        /*0046*/ 	.byte	0x67, 0x65, 0x64, 0x2e, 0x68, 0x70, 0x70, 0x00
	.type		$str$26,@object
	.size		$str$26,($str$25 - $str$26)
$str$26:
        /*004e*/ 	.byte	0x2f, 0x74, 0x6d, 0x70, 0x2f, 0x63, 0x75, 0x74, 0x6c, 0x61, 0x73, 0x73, 0x5f, 0x73, 0x77, 0x65
        /*005e*/ 	.byte	0x65, 0x70, 0x5f, 0x73, 0x72, 0x63, 0x2f, 0x69, 0x6e, 0x63, 0x6c, 0x75, 0x64, 0x65, 0x2f, 0x63
        /*006e*/ 	.byte	0x75, 0x74, 0x65, 0x2f, 0x61, 0x74, 0x6f, 0x6d, 0x2f, 0x63, 0x6f, 0x70, 0x79, 0x5f, 0x74, 0x72
        /*007e*/ 	.byte	0x61, 0x69, 0x74, 0x73, 0x5f, 0x73, 0x6d, 0x31, 0x30, 0x30, 0x2e, 0x68, 0x70, 0x70, 0x00
	.type		$str$25,@object
	.size		$str$25,(__unnamed_1 - $str$25)
$str$25:
        /*008d*/ 	.byte	0x28, 0x28, 0x75, 0x69, 0x6e, 0x74, 0x33, 0x32, 0x5f, 0x74, 0x28, 0x74, 0x68, 0x72, 0x65, 0x61
        /*009d*/ 	.byte	0x64, 0x49, 0x64, 0x78, 0x2e, 0x78, 0x29, 0x20, 0x2f, 0x20, 0x33, 0x32, 0x29, 0x20, 0x25, 0x20
        /*00ad*/ 	.byte	0x34, 0x29, 0x20, 0x3d, 0x3d, 0x20, 0x28, 0x28, 0x28, 0x74, 0x6d, 0x65, 0x6d, 0x5f, 0x61, 0x64
        /*00bd*/ 	.byte	0x64, 0x72, 0x20, 0x3e, 0x3e, 0x20, 0x31, 0x36, 0x29, 0x20, 0x2f, 0x20, 0x33, 0x32, 0x29, 0x20
        /*00cd*/ 	.byte	0x25, 0x20, 0x34, 0x29, 0x00
	.type		__unnamed_1,@object
	.size		__unnamed_1,(__unnamed_2 - __unnamed_1)
__unnamed_1:
        /*00d2*/ 	.byte	0x61, 0x75, 0x74, 0x6f, 0x20, 0x63, 0x75, 0x74, 0x65, 0x3a, 0x3a, 0x61, 0x73, 0x5f, 0x70, 0x6f
        /* <DEDUP_REMOVED lines=24> */
        /*0262*/ 	.byte	0x43, 0x3c, 0x38, 0x31, 0x39, 0x32, 0x3e, 0x3e, 0x3e, 0x3e, 0x5d, 0x00
	.type		__unnamed_2,@object
	.size		__unnamed_2,(.L_2 - __unnamed_2)
__unnamed_2:
        /* <DEDUP_REMOVED lines=42> */
        /*050e*/ 	.byte	0x3e, 0x3e, 0x3e, 0x3e, 0x5d, 0x00
.L_2:


//--------------------- .nv.shared._ZN7cutlass13device_kernelINS_4gemm6kernel13GemmUniversalIN4cute5tupleIJiiiiEEENS1_10collective13CollectiveMmaINS1_35MainloopSm100TmaUmmaWarpSpecializedILi5ELi2ELi4ENS5_IJNS4_1CILi2EEESB_NSA_ILi1EEEEEEEENS5_IJNSA_ILi256EEENSA_ILi64EEESG_EEENS_12float_e5m2_tENS5_IJlSC_lEEESI_SJ_NS4_8TiledMMAINS4_8MMA_AtomIJNS4_10MMA_TraitsINS4_25SM100_MMA_F8F6F4_2x1SM_SSEJSI_SI_fSF_SG_NS4_17integral_constantINS4_4UMMA5MajorELSQ_0EEESR_NSO_INSP_7ScaleInELSS_0EEEST_EEEEEENS4_6LayoutINS5_IJSC_SC_SC_EEENS5_IJNSA_ILi0EEESY_SY_EEEEENS5_IJNS4_10UnderscoreES11_S11_EEEEENS4_28SM100_TMA_2SM_LOAD_MULTICASTENS4_14ComposedLayoutINS4_7SwizzleILi2ELi4ELi3EEENS4_18smem_ptr_flag_bitsILi8EEENSW_INS5_IJNSA_ILi8EEESG_EEENS5_IJSG_SC_EEEEEEEvNS4_8identityENS4_18SM100_TMA_2SM_LOADES1E_vS1F_EENS_8epilogue10collective18CollectiveEpilogueINS1I_23Sm100TmaWarpSpecializedILi1ELi1ELi64ELb0ELb0EEEJNS5_IJNSA_ILi128EEESG_SG_EEENS5_IJNSW_IS1N_SC_EENSW_ISG_SC_EEEEESI_SJ_SI_SJ_NS1I_6fusion15FusionCallbacksIS1M_NS1S_17LinearCombinationISI_fSI_fLNS_15FloatRoundStyleE2EEES1O_S1R_JEEENS4_5SM1004TMEM4LOAD26SM100_TMEM_LOAD_32dp32b64xENS4_13SM90_TMA_LOADES1E_NS4_39AutoVectorizingCopyWithAssumedAlignmentILi128EEENS4_14SM90_TMA_STOREES1E_S24_S24_EEEvvEEEEvNT_6ParamsE --------------------------
	.section	.nv.shared._ZN7cutlass13device_kernelINS_4gemm6kernel13GemmUniversalIN4cute5tupleIJiiiiEEENS1_10collective13CollectiveMmaINS1_35MainloopSm100TmaUmmaWarpSpecializedILi5ELi2ELi4ENS5_IJNS4_1CILi2EEESB_NSA_ILi1EEEEEEEENS5_IJNSA_ILi256EEENSA_ILi64EEESG_EEENS_12float_e5m2_tENS5_IJlSC_lEEESI_SJ_NS4_8TiledMMAINS4_8MMA_AtomIJNS4_10MMA_TraitsINS4_25SM100_MMA_F8F6F4_2x1SM_SSEJSI_SI_fSF_SG_NS4_17integral_constantINS4_4UMMA5MajorELSQ_0EEESR_NSO_INSP_7ScaleInELSS_0EEEST_EEEEEENS4_6LayoutINS5_IJSC_SC_SC_EEENS5_IJNSA_ILi0EEESY_SY_EEEEENS5_IJNS4_10UnderscoreES11_S11_EEEEENS4_28SM100_TMA_2SM_LOAD_MULTICASTENS4_14ComposedLayoutINS4_7SwizzleILi2ELi4ELi3EEENS4_18smem_ptr_flag_bitsILi8EEENSW_INS5_IJNSA_ILi8EEESG_EEENS5_IJSG_SC_EEEEEEEvNS4_8identityENS4_18SM100_TMA_2SM_LOADES1E_vS1F_EENS_8epilogue10collective18CollectiveEpilogueINS1I_23Sm100TmaWarpSpecializedILi1ELi1ELi64ELb0ELb0EEEJNS5_IJNSA_ILi128EEESG_SG_EEENS5_IJNSW_IS1N_SC_EENSW_ISG_SC_EEEEESI_SJ_SI_SJ_NS1I_6fusion15FusionCallbacksIS1M_NS1S_17LinearCombinationISI_fSI_fLNS_15FloatRoundStyleE2EEES1O_S1R_JEEENS4_5SM1004TMEM4LOAD26SM100_TMEM_LOAD_32dp32b64xENS4_13SM90_TMA_LOADES1E_NS4_39AutoVectorizingCopyWithAssumedAlignmentILi128EEENS4_14SM90_TMA_STOREES1E_S24_S24_EEEvvEEEEvNT_6ParamsE,"aw",@nobits
	.sectionflags	@""
	.align	16
	.zero		1024


//--------------------- .nv.shared.reserved.0     --------------------------
	.section	.nv.shared.reserved.0,"aw",@nobits
	.weak		__nv_reservedSMEM_offset_0_alias
	.size		__nv_reservedSMEM_offset_0_alias, 0, 64
	.other		__nv_reservedSMEM_offset_0_alias,@"STO_CUDA_RESERVED_SHARED STV_DEFAULT"
__nv_reservedSMEM_offset_0_alias:
	.zero		0
.nv.shared.reserved.0:
	.zero		64
	.weak		__nv_reservedSMEM_tcgen05_partition
	.type		__nv_reservedSMEM_tcgen05_partition,@object
	.size		__nv_reservedSMEM_tcgen05_partition,(.L_0 - __nv_reservedSMEM_tcgen05_partition)
__nv_reservedSMEM_tcgen05_partition:
	.zero		32
.L_0:


//--------------------- .nv.global                --------------------------
	.section	.nv.global,"aw",@nobits
.nv.global:
	.type		_ZN39_INTERNAL_b5f8ab0c_4_k_cu_5266c884_91444cute1_E,@object
	.size		_ZN39_INTERNAL_b5f8ab0c_4_k_cu_5266c884_91444cute1_E,(_ZN39_INTERNAL_b5f8ab0c_4_k_cu_5266c884_91444cuda3std3__45__cpo6cbeginE - _ZN39_INTERNAL_b5f8ab0c_4_k_cu_5266c884_91444cute1_E)
_ZN39_INTERNAL_b5f8ab0c_4_k_cu_5266c884_91444cute1_E:
	.zero		1
	.type		_ZN39_INTERNAL_b5f8ab0c_4_k_cu_5266c884_91444cuda3std3__45__cpo6cbeginE,@object
	.size		_ZN39_INTERNAL_b5f8ab0c_4_k_cu_5266c884_91444cuda3std3__45__cpo6cbeginE,(_ZN39_INTERNAL_b5f8ab0c_4_k_cu_5266c884_91444cuda3std3__48in_placeE - _ZN39_INTERNAL_b5f8ab0c_4_k_cu_5266c884_91444cuda3std3__45__cpo6cbeginE)
_ZN39_INTERNAL_b5f8ab0c_4_k_cu_5266c884_91444cuda3std3__45__cpo6cbeginE:
	.zero		1
	.type		_ZN39_INTERNAL_b5f8ab0c_4_k_cu_5266c884_91444cuda3std3__48in_placeE,@object
	.size		_ZN39_INTERNAL_b5f8ab0c_4_k_cu_5266c884_91444cuda3std3__48in_placeE,(_ZN39_INTERNAL_b5f8ab0c_4_k_cu_5266c884_91444cuda3std6ranges3__45__cpo9iter_moveE - _ZN39_INTERNAL_b5f8ab0c_4_k_cu_5266c884_91444cuda3std3__48in_placeE)
_ZN39_INTERNAL_b5f8ab0c_4_k_cu_5266c884_91444cuda3std3__48in_placeE:
	.zero		1
	.type		_ZN39_INTERNAL_b5f8ab0c_4_k_cu_5266c884_91444cuda3std6ranges3__45__cpo9iter_moveE,@object
	.size		_ZN39_INTERNAL_b5f8ab0c_4_k_cu_5266c884_91444cuda3std6ranges3__45__cpo9iter_moveE,(_ZN39_INTERNAL_b5f8ab0c_4_k_cu_5266c884_91444cuda3std3__45__cpo5beginE - _ZN39_INTERNAL_b5f8ab0c_4_k_cu_5266c884_91444cuda3std6ranges3__45__cpo9iter_moveE)
_ZN39_INTERNAL_b5f8ab0c_4_k_cu_5266c884_91444cuda3std6ranges3__45__cpo9iter_moveE:
	.zero		1
	.type		_ZN39_INTERNAL_b5f8ab0c_4_k_cu_5266c884_91444cuda3std3__45__cpo5beginE,@object
	.size		_ZN39_INTERNAL_b5f8ab0c_4_k_cu_5266c884_91444cuda3std3__45__cpo5beginE,(_ZN39_INTERNAL_b5f8ab0c_4_k_cu_5266c884_91444cuda3std3__441_GLOBAL__N__b5f8ab0c_4_k_cu_5266c884_91446ignoreE - _ZN39_INTERNAL_b5f8ab0c_4_k_cu_5266c884_91444cuda3std3__45__cpo5beginE)
_ZN39_INTERNAL_b5f8ab0c_4_k_cu_5266c884_91444cuda3std3__45__cpo5beginE:
	.zero		1
	.type		_ZN39_INTERNAL_b5f8ab0c_4_k_cu_5266c884_91444cuda3std3__441_GLOBAL__N__b5f8ab0c_4_k_cu_5266c884_91446ignoreE,@object
	.size		_ZN39_INTERNAL_b5f8ab0c_4_k_cu_5266c884_91444cuda3std3__441_GLOBAL__N__b5f8ab0c_4_k_cu_5266c884_91446ignoreE,(_ZN39_INTERNAL_b5f8ab0c_4_k_cu_5266c884_91444cute7productE - _ZN39_INTERNAL_b5f8ab0c_4_k_cu_5266c884_91444cuda3std3__441_GLOBAL__N__b5f8ab0c_4_k_cu_5266c884_91446ignoreE)
_ZN39_INTERNAL_b5f8ab0c_4_k_cu_5266c884_91444cuda3std3__441_GLOBAL__N__b5f8ab0c_4_k_cu_5266c884_91446ignoreE:
	.zero		1
	.type		_ZN39_INTERNAL_b5f8ab0c_4_k_cu_5266c884_91444cute7productE,@object
	.size		_ZN39_INTERNAL_b5f8ab0c_4_k_cu_5266c884_91444cute7productE,(_ZN39_INTERNAL_b5f8ab0c_4_k_cu_5266c884_91444cuda3std3__45__cpo3endE - _ZN39_INTERNAL_b5f8ab0c_4_k_cu_5266c884_91444cute7productE)
_ZN39_INTERNAL_b5f8ab0c_4_k_cu_5266c884_91444cute7productE:
	.zero		1
	.type		_ZN39_INTERNAL_b5f8ab0c_4_k_cu_5266c884_91444cuda3std3__45__cpo3endE,@object
	.size		_ZN39_INTERNAL_b5f8ab0c_4_k_cu_5266c884_91444cuda3std3__45__cpo3endE,(_ZN39_INTERNAL_b5f8ab0c_4_k_cu_5266c884_91444cuda3std3__419piecewise_constructE - _ZN39_INTERNAL_b5f8ab0c_4_k_cu_5266c884_91444cuda3std3__45__cpo3endE)
_ZN39_INTERNAL_b5f8ab0c_4_k_cu_5266c884_91444cuda3std3__45__cpo3endE:
	.zero		1
	.type		_ZN39_INTERNAL_b5f8ab0c_4_k_cu_5266c884_91444cuda3std3__419piecewise_constructE,@object
	.size		_ZN39_INTERNAL_b5f8ab0c_4_k_cu_5266c884_91444cuda3std3__419piecewise_constructE,(_ZN39_INTERNAL_b5f8ab0c_4_k_cu_5266c884_91444cuda3std3__45__cpo4cendE - _ZN39_INTERNAL_b5f8ab0c_4_k_cu_5266c884_91444cuda3std3__419piecewise_constructE)
_ZN39_INTERNAL_b5f8ab0c_4_k_cu_5266c884_91444cuda3std3__419piecewise_constructE:
	.zero		1
	.type		_ZN39_INTERNAL_b5f8ab0c_4_k_cu_5266c884_91444cuda3std3__45__cpo4cendE,@object
	.size		_ZN39_INTERNAL_b5f8ab0c_4_k_cu_5266c884_91444cuda3std3__45__cpo4cendE,(_ZN39_INTERNAL_b5f8ab0c_4_k_cu_5266c884_91444cuda3std6ranges3__45__cpo4swapE - _ZN39_INTERNAL_b5f8ab0c_4_k_cu_5266c884_91444cuda3std3__45__cpo4cendE)
_ZN39_INTERNAL_b5f8ab0c_4_k_cu_5266c884_91444cuda3std3__45__cpo4cendE:
	.zero		1
	.type		_ZN39_INTERNAL_b5f8ab0c_4_k_cu_5266c884_91444cuda3std6ranges3__45__cpo4swapE,@object
	.size		_ZN39_INTERNAL_b5f8ab0c_4_k_cu_5266c884_91444cuda3std6ranges3__45__cpo4swapE,(.L_10 - _ZN39_INTERNAL_b5f8ab0c_4_k_cu_5266c884_91444cuda3std6ranges3__45__cpo4swapE)
_ZN39_INTERNAL_b5f8ab0c_4_k_cu_5266c884_91444cuda3std6ranges3__45__cpo4swapE:
	.zero		1
.L_10:


//--------------------- .nv.constant0._ZN7cutlass13device_kernelINS_4gemm6kernel13GemmUniversalIN4cute5tupleIJiiiiEEENS1_10collective13CollectiveMmaINS1_35MainloopSm100TmaUmmaWarpSpecializedILi5ELi2ELi4ENS5_IJNS4_1CILi2EEESB_NSA_ILi1EEEEEEEENS5_IJNSA_ILi256EEENSA_ILi64EEESG_EEENS_12float_e5m2_tENS5_IJlSC_lEEESI_SJ_NS4_8TiledMMAINS4_8MMA_AtomIJNS4_10MMA_TraitsINS4_25SM100_MMA_F8F6F4_2x1SM_SSEJSI_SI_fSF_SG_NS4_17integral_constantINS4_4UMMA5MajorELSQ_0EEESR_NSO_INSP_7ScaleInELSS_0EEEST_EEEEEENS4_6LayoutINS5_IJSC_SC_SC_EEENS5_IJNSA_ILi0EEESY_SY_EEEEENS5_IJNS4_10UnderscoreES11_S11_EEEEENS4_28SM100_TMA_2SM_LOAD_MULTICASTENS4_14ComposedLayoutINS4_7SwizzleILi2ELi4ELi3EEENS4_18smem_ptr_flag_bitsILi8EEENSW_INS5_IJNSA_ILi8EEESG_EEENS5_IJSG_SC_EEEEEEEvNS4_8identityENS4_18SM100_TMA_2SM_LOADES1E_vS1F_EENS_8epilogue10collective18CollectiveEpilogueINS1I_23Sm100TmaWarpSpecializedILi1ELi1ELi64ELb0ELb0EEEJNS5_IJNSA_ILi128EEESG_SG_EEENS5_IJNSW_IS1N_SC_EENSW_ISG_SC_EEEEESI_SJ_SI_SJ_NS1I_6fusion15FusionCallbacksIS1M_NS1S_17LinearCombinationISI_fSI_fLNS_15FloatRoundStyleE2EEES1O_S1R_JEEENS4_5SM1004TMEM4LOAD26SM100_TMEM_LOAD_32dp32b64xENS4_13SM90_TMA_LOADES1E_NS4_39AutoVectorizingCopyWithAssumedAlignmentILi128EEENS4_14SM90_TMA_STOREES1E_S24_S24_EEEvvEEEEvNT_6ParamsE --------------------------
	.section	.nv.constant0._ZN7cutlass13device_kernelINS_4gemm6kernel13GemmUniversalIN4cute5tupleIJiiiiEEENS1_10collective13CollectiveMmaINS1_35MainloopSm100TmaUmmaWarpSpecializedILi5ELi2ELi4ENS5_IJNS4_1CILi2EEESB_NSA_ILi1EEEEEEEENS5_IJNSA_ILi256EEENSA_ILi64EEESG_EEENS_12float_e5m2_tENS5_IJlSC_lEEESI_SJ_NS4_8TiledMMAINS4_8MMA_AtomIJNS4_10MMA_TraitsINS4_25SM100_MMA_F8F6F4_2x1SM_SSEJSI_SI_fSF_SG_NS4_17integral_constantINS4_4UMMA5MajorELSQ_0EEESR_NSO_INSP_7ScaleInELSS_0EEEST_EEEEEENS4_6LayoutINS5_IJSC_SC_SC_EEENS5_IJNSA_ILi0EEESY_SY_EEEEENS5_IJNS4_10UnderscoreES11_S11_EEEEENS4_28SM100_TMA_2SM_LOAD_MULTICASTENS4_14ComposedLayoutINS4_7SwizzleILi2ELi4ELi3EEENS4_18smem_ptr_flag_bitsILi8EEENSW_INS5_IJNSA_ILi8EEESG_EEENS5_IJSG_SC_EEEEEEEvNS4_8identityENS4_18SM100_TMA_2SM_LOADES1E_vS1F_EENS_8epilogue10collective18CollectiveEpilogueINS1I_23Sm100TmaWarpSpecializedILi1ELi1ELi64ELb0ELb0EEEJNS5_IJNSA_ILi128EEESG_SG_EEENS5_IJNSW_IS1N_SC_EENSW_ISG_SC_EEEEESI_SJ_SI_SJ_NS1I_6fusion15FusionCallbacksIS1M_NS1S_17LinearCombinationISI_fSI_fLNS_15FloatRoundStyleE2EEES1O_S1R_JEEENS4_5SM1004TMEM4LOAD26SM100_TMEM_LOAD_32dp32b64xENS4_13SM90_TMA_LOADES1E_NS4_39AutoVectorizingCopyWithAssumedAlignmentILi128EEENS4_14SM90_TMA_STOREES1E_S24_S24_EEEvvEEEEvNT_6ParamsE,"a",@progbits
	.sectionflags	@""
	.align	4
.nv.constant0._ZN7cutlass13device_kernelINS_4gemm6kernel13GemmUniversalIN4cute5tupleIJiiiiEEENS1_10collective13CollectiveMmaINS1_35MainloopSm100TmaUmmaWarpSpecializedILi5ELi2ELi4ENS5_IJNS4_1CILi2EEESB_NSA_ILi1EEEEEEEENS5_IJNSA_ILi256EEENSA_ILi64EEESG_EEENS_12float_e5m2_tENS5_IJlSC_lEEESI_SJ_NS4_8TiledMMAINS4_8MMA_AtomIJNS4_10MMA_TraitsINS4_25SM100_MMA_F8F6F4_2x1SM_SSEJSI_SI_fSF_SG_NS4_17integral_constantINS4_4UMMA5MajorELSQ_0EEESR_NSO_INSP_7ScaleInELSS_0EEEST_EEEEEENS4_6LayoutINS5_IJSC_SC_SC_EEENS5_IJNSA_ILi0EEESY_SY_EEEEENS5_IJNS4_10UnderscoreES11_S11_EEEEENS4_28SM100_TMA_2SM_LOAD_MULTICASTENS4_14ComposedLayoutINS4_7SwizzleILi2ELi4ELi3EEENS4_18smem_ptr_flag_bitsILi8EEENSW_INS5_IJNSA_ILi8EEESG_EEENS5_IJSG_SC_EEEEEEEvNS4_8identityENS4_18SM100_TMA_2SM_LOADES1E_vS1F_EENS_8epilogue10collective18CollectiveEpilogueINS1I_23Sm100TmaWarpSpecializedILi1ELi1ELi64ELb0ELb0EEEJNS5_IJNSA_ILi128EEESG_SG_EEENS5_IJNSW_IS1N_SC_EENSW_ISG_SC_EEEEESI_SJ_SI_SJ_NS1I_6fusion15FusionCallbacksIS1M_NS1S_17LinearCombinationISI_fSI_fLNS_15FloatRoundStyleE2EEES1O_S1R_JEEENS4_5SM1004TMEM4LOAD26SM100_TMEM_LOAD_32dp32b64xENS4_13SM90_TMA_LOADES1E_NS4_39AutoVectorizingCopyWithAssumedAlignmentILi128EEENS4_14SM90_TMA_STOREES1E_S24_S24_EEEvvEEEEvNT_6ParamsE:
	.zero		2944


//--------------------- SYMBOLS --------------------------

	.type		.nv.reservedSmem.offset0,@object
	.size		.nv.reservedSmem.offset0,0x4
	.type		.nv.reservedSmem.cap,@object
	.size		.nv.reservedSmem.cap,0x4
	.type		__assertfail,@function
